	.target	sm_100a

	.elftype	@"ET_EXEC"


//--------------------- .note.nv.tkinfo           --------------------------
	.section	.note.nv.tkinfo,"",@"SHT_NOTE"
	.sectionflags	@"SHF_NOTE_NV_TKINFO"
	.tkinfo
        /*0018*/ 	.word	0x00000002
        /*0030*/ 	.string	""
        /*0030*/ 	.string	"ptxas"
        /*0030*/ 	.string	"Cuda compilation tools, release 13.0, V13.0.88"
        /*0030*/ 	.string	"Build cuda_13.0.r13.0/compiler.36424714_0"
        /*0030*/ 	.string	"-arch sm_100a -m 64 "



//--------------------- .note.nv.cuinfo           --------------------------
	.section	.note.nv.cuinfo,"",@"SHT_NOTE"
	.sectionflags	@"SHF_NOTE_NV_CUINFO"
        /*0018*/ 	.short	0x0002
        /*001a*/ 	.short	0x0064
        /*001c*/ 	.short	0x0082
	.zero		2


//--------------------- .nv.info                  --------------------------
	.section	.nv.info,"",@"SHT_CUDA_INFO"
	.align	4


	//----- nvinfo : EIATTR_REGCOUNT
	.align		4
        /*0000*/ 	.byte	0x04, 0x2f
        /*0002*/ 	.short	(.L_19 - .L_18)
	.align		4
.L_18:
        /*0004*/ 	.word	index@(_ZN7cutlass13device_kernelINS_4gemm6kernel13GemmUniversalIN4cute5tupleIJiiiiEEENS1_10collective13CollectiveMmaINS1_35MainloopSm100TmaUmmaWarpSpecializedILi6ELi2ELi4ENS5_IJNS4_1CILi1EEESB_SB_EEEEENS5_IJNSA_ILi128EEESE_NSA_ILi64EEEEEENS_6half_tENS5_IJlSB_lEEESH_SI_NS4_8TiledMMAINS4_8MMA_AtomIJNS4_20SM100_MMA_F16BF16_SSISH_SH_fLi128ELi128ELNS4_4UMMA5MajorE0ELSN_0ELNSM_7ScaleInE0ELSO_0EEEEEENS4_6LayoutISC_NS5_IJNSA_ILi0EEESS_SS_EEEEENS5_IJNS4_10UnderscoreESV_SV_EEEEENS4_13SM90_TMA_LOADENS4_14ComposedLayoutINS4_7SwizzleILi3ELi4ELi3EEENS4_18smem_ptr_flag_bitsILi16EEENSR_INS5_IJNSA_ILi8EEESF_EEENS5_IJSF_SB_EEEEEEEvNS4_8identityESY_S18_vS19_EENS_8epilogue10collective18CollectiveEpilogueINS1B_23Sm100TmaWarpSpecializedILi4ELi2ELi32ELb1ELb0EEEJSG_NS5_IJNSR_ISE_SB_EENSR_INSA_ILi32EEESB_EEEEESH_SI_SH_SI_NS1B_6fusion15FusionCallbacksIS1F_NS1K_17LinearCombinationISH_fSH_fLNS_15FloatRoundStyleE2EEESG_S1J_JEEENS4_5SM1004TMEM4LOAD26SM100_TMEM_LOAD_32dp32b32xESY_NSZ_INS10_ILi2ELi4ELi3EEES13_NSR_INS5_IJS14_S1H_EEENS5_IJS1H_SB_EEEEEEENS4_39AutoVectorizingCopyWithAssumedAlignmentILi128EEENS4_14SM90_TMA_STOREES1Y_S20_S20_EEEvvEEEEvNT_6ParamsE)
        /*0008*/ 	.word	0x0000006e


	//----- nvinfo : EIATTR_FRAME_SIZE
	.align		4
.L_19:
        /*000c*/ 	.byte	0x04, 0x11
        /*000e*/ 	.short	(.L_21 - .L_20)
	.align		4
.L_20:
        /*0010*/ 	.word	index@($__internal_2_$__cuda_sm10x_tcgen05_guardrail_trap_unallocated_columns_being_dealloced)
        /*0014*/ 	.word	0x00000000


	//----- nvinfo : EIATTR_FRAME_SIZE
	.align		4
.L_21:
        /*0018*/ 	.byte	0x04, 0x11
        /*001a*/ 	.short	(.L_23 - .L_22)
	.align		4
.L_22:
        /*001c*/ 	.word	index@($__internal_1_$__cuda_sm10x_tcgen05_guardrail_trap_phase_invalid_during_alloc)
        /*0020*/ 	.word	0x00000000


	//----- nvinfo : EIATTR_FRAME_SIZE
	.align		4
.L_23:
        /*0024*/ 	.byte	0x04, 0x11
        /*0026*/ 	.short	(.L_25 - .L_24)
	.align		4
.L_24:
        /*0028*/ 	.word	index@($__internal_0_$__cuda_sm10x_tcgen05_guardrail_trap_col_being_dealloced_not_returned_by_alloc)
        /*002c*/ 	.word	0x00000000


	//----- nvinfo : EIATTR_FRAME_SIZE
	.align		4
.L_25:
        /*0030*/ 	.byte	0x04, 0x11
        /*0032*/ 	.short	(.L_27 - .L_26)
	.align		4
.L_26:
        /*0034*/ 	.word	index@(_ZN7cutlass13device_kernelINS_4gemm6kernel13GemmUniversalIN4cute5tupleIJiiiiEEENS1_10collective13CollectiveMmaINS1_35MainloopSm100TmaUmmaWarpSpecializedILi6ELi2ELi4ENS5_IJNS4_1CILi1EEESB_SB_EEEEENS5_IJNSA_ILi128EEESE_NSA_ILi64EEEEEENS_6half_tENS5_IJlSB_lEEESH_SI_NS4_8TiledMMAINS4_8MMA_AtomIJNS4_20SM100_MMA_F16BF16_SSISH_SH_fLi128ELi128ELNS4_4UMMA5MajorE0ELSN_0ELNSM_7ScaleInE0ELSO_0EEEEEENS4_6LayoutISC_NS5_IJNSA_ILi0EEESS_SS_EEEEENS5_IJNS4_10UnderscoreESV_SV_EEEEENS4_13SM90_TMA_LOADENS4_14ComposedLayoutINS4_7SwizzleILi3ELi4ELi3EEENS4_18smem_ptr_flag_bitsILi16EEENSR_INS5_IJNSA_ILi8EEESF_EEENS5_IJSF_SB_EEEEEEEvNS4_8identityESY_S18_vS19_EENS_8epilogue10collective18CollectiveEpilogueINS1B_23Sm100TmaWarpSpecializedILi4ELi2ELi32ELb1ELb0EEEJSG_NS5_IJNSR_ISE_SB_EENSR_INSA_ILi32EEESB_EEEEESH_SI_SH_SI_NS1B_6fusion15FusionCallbacksIS1F_NS1K_17LinearCombinationISH_fSH_fLNS_15FloatRoundStyleE2EEESG_S1J_JEEENS4_5SM1004TMEM4LOAD26SM100_TMEM_LOAD_32dp32b32xESY_NSZ_INS10_ILi2ELi4ELi3EEES13_NSR_INS5_IJS14_S1H_EEENS5_IJS1H_SB_EEEEEEENS4_39AutoVectorizingCopyWithAssumedAlignmentILi128EEENS4_14SM90_TMA_STOREES1Y_S20_S20_EEEvvEEEEvNT_6ParamsE)
        /*0038*/ 	.word	0x00000000


	//----- nvinfo : EIATTR_MIN_STACK_SIZE
	.align		4
.L_27:
        /*003c*/ 	.byte	0x04, 0x12
        /*003e*/ 	.short	(.L_29 - .L_28)
	.align		4
.L_28:
        /*0040*/ 	.word	index@(_ZN7cutlass13device_kernelINS_4gemm6kernel13GemmUniversalIN4cute5tupleIJiiiiEEENS1_10collective13CollectiveMmaINS1_35MainloopSm100TmaUmmaWarpSpecializedILi6ELi2ELi4ENS5_IJNS4_1CILi1EEESB_SB_EEEEENS5_IJNSA_ILi128EEESE_NSA_ILi64EEEEEENS_6half_tENS5_IJlSB_lEEESH_SI_NS4_8TiledMMAINS4_8MMA_AtomIJNS4_20SM100_MMA_F16BF16_SSISH_SH_fLi128ELi128ELNS4_4UMMA5MajorE0ELSN_0ELNSM_7ScaleInE0ELSO_0EEEEEENS4_6LayoutISC_NS5_IJNSA_ILi0EEESS_SS_EEEEENS5_IJNS4_10UnderscoreESV_SV_EEEEENS4_13SM90_TMA_LOADENS4_14ComposedLayoutINS4_7SwizzleILi3ELi4ELi3EEENS4_18smem_ptr_flag_bitsILi16EEENSR_INS5_IJNSA_ILi8EEESF_EEENS5_IJSF_SB_EEEEEEEvNS4_8identityESY_S18_vS19_EENS_8epilogue10collective18CollectiveEpilogueINS1B_23Sm100TmaWarpSpecializedILi4ELi2ELi32ELb1ELb0EEEJSG_NS5_IJNSR_ISE_SB_EENSR_INSA_ILi32EEESB_EEEEESH_SI_SH_SI_NS1B_6fusion15FusionCallbacksIS1F_NS1K_17LinearCombinationISH_fSH_fLNS_15FloatRoundStyleE2EEESG_S1J_JEEENS4_5SM1004TMEM4LOAD26SM100_TMEM_LOAD_32dp32b32xESY_NSZ_INS10_ILi2ELi4ELi3EEES13_NSR_INS5_IJS14_S1H_EEENS5_IJS1H_SB_EEEEEEENS4_39AutoVectorizingCopyWithAssumedAlignmentILi128EEENS4_14SM90_TMA_STOREES1Y_S20_S20_EEEvvEEEEvNT_6ParamsE)
        /*0044*/ 	.word	0x00000000
.L_29:


//--------------------- .nv.compat                --------------------------
	.section	.nv.compat,"",@"SHT_CUDA_COMPAT_INFO"
	.align	4
        /*0000*/ 	.byte	0x02, 0x09, 0x01, 0x00, 0x02, 0x02, 0x02, 0x00, 0x02, 0x05, 0x05, 0x00, 0x03, 0x07, 0x01, 0x01
        /*0010*/ 	.byte	0x02, 0x03, 0x01, 0x00, 0x02, 0x06, 0x01, 0x00, 0x04, 0x0b, 0x08, 0x00, 0x09, 0x00, 0x00, 0x00
        /*0020*/ 	.byte	0x00, 0x00, 0x00, 0x00


//--------------------- .nv.info._ZN7cutlass13device_kernelINS_4gemm6kernel13GemmUniversalIN4cute5tupleIJiiiiEEENS1_10collective13CollectiveMmaINS1_35MainloopSm100TmaUmmaWarpSpecializedILi6ELi2ELi4ENS5_IJNS4_1CILi1EEESB_SB_EEEEENS5_IJNSA_ILi128EEESE_NSA_ILi64EEEEEENS_6half_tENS5_IJlSB_lEEESH_SI_NS4_8TiledMMAINS4_8MMA_AtomIJNS4_20SM100_MMA_F16BF16_SSISH_SH_fLi128ELi128ELNS4_4UMMA5MajorE0ELSN_0ELNSM_7ScaleInE0ELSO_0EEEEEENS4_6LayoutISC_NS5_IJNSA_ILi0EEESS_SS_EEEEENS5_IJNS4_10UnderscoreESV_SV_EEEEENS4_13SM90_TMA_LOADENS4_14ComposedLayoutINS4_7SwizzleILi3ELi4ELi3EEENS4_18smem_ptr_flag_bitsILi16EEENSR_INS5_IJNSA_ILi8EEESF_EEENS5_IJSF_SB_EEEEEEEvNS4_8identityESY_S18_vS19_EENS_8epilogue10collective18CollectiveEpilogueINS1B_23Sm100TmaWarpSpecializedILi4ELi2ELi32ELb1ELb0EEEJSG_NS5_IJNSR_ISE_SB_EENSR_INSA_ILi32EEESB_EEEEESH_SI_SH_SI_NS1B_6fusion15FusionCallbacksIS1F_NS1K_17LinearCombinationISH_fSH_fLNS_15FloatRoundStyleE2EEESG_S1J_JEEENS4_5SM1004TMEM4LOAD26SM100_TMEM_LOAD_32dp32b32xESY_NSZ_INS10_ILi2ELi4ELi3EEES13_NSR_INS5_IJS14_S1H_EEENS5_IJS1H_SB_EEEEEEENS4_39AutoVectorizingCopyWithAssumedAlignmentILi128EEENS4_14SM90_TMA_STOREES1Y_S20_S20_EEEvvEEEEvNT_6ParamsE --------------------------
	.section	.nv.info._ZN7cutlass13device_kernelINS_4gemm6kernel13GemmUniversalIN4cute5tupleIJiiiiEEENS1_10collective13CollectiveMmaINS1_35MainloopSm100TmaUmmaWarpSpecializedILi6ELi2ELi4ENS5_IJNS4_1CILi1EEESB_SB_EEEEENS5_IJNSA_ILi128EEESE_NSA_ILi64EEEEEENS_6half_tENS5_IJlSB_lEEESH_SI_NS4_8TiledMMAINS4_8MMA_AtomIJNS4_20SM100_MMA_F16BF16_SSISH_SH_fLi128ELi128ELNS4_4UMMA5MajorE0ELSN_0ELNSM_7ScaleInE0ELSO_0EEEEEENS4_6LayoutISC_NS5_IJNSA_ILi0EEESS_SS_EEEEENS5_IJNS4_10UnderscoreESV_SV_EEEEENS4_13SM90_TMA_LOADENS4_14ComposedLayoutINS4_7SwizzleILi3ELi4ELi3EEENS4_18smem_ptr_flag_bitsILi16EEENSR_INS5_IJNSA_ILi8EEESF_EEENS5_IJSF_SB_EEEEEEEvNS4_8identityESY_S18_vS19_EENS_8epilogue10collective18CollectiveEpilogueINS1B_23Sm100TmaWarpSpecializedILi4ELi2ELi32ELb1ELb0EEEJSG_NS5_IJNSR_ISE_SB_EENSR_INSA_ILi32EEESB_EEEEESH_SI_SH_SI_NS1B_6fusion15FusionCallbacksIS1F_NS1K_17LinearCombinationISH_fSH_fLNS_15FloatRoundStyleE2EEESG_S1J_JEEENS4_5SM1004TMEM4LOAD26SM100_TMEM_LOAD_32dp32b32xESY_NSZ_INS10_ILi2ELi4ELi3EEES13_NSR_INS5_IJS14_S1H_EEENS5_IJS1H_SB_EEEEEEENS4_39AutoVectorizingCopyWithAssumedAlignmentILi128EEENS4_14SM90_TMA_STOREES1Y_S20_S20_EEEvvEEEEvNT_6ParamsE,"",@"SHT_CUDA_INFO"
	.sectionflags	@""
	.align	4


	//----- nvinfo : EIATTR_CUDA_API_VERSION
	.align		4
        /*0000*/ 	.byte	0x04, 0x37
        /*0002*/ 	.short	(.L_31 - .L_30)
.L_30:
        /*0004*/ 	.word	0x00000082


	//----- nvinfo : EIATTR_KPARAM_INFO
	.align		4
.L_31:
        /*0008*/ 	.byte	0x04, 0x17
        /*000a*/ 	.short	(.L_33 - .L_32)
.L_32:
        /*000c*/ 	.word	0x00000000
        /*0010*/ 	.short	0x0000
        /*0012*/ 	.short	0x0000
        /*0014*/ 	.byte	0x00, 0xf0, 0x01, 0x20


	//----- nvinfo : EIATTR_AT_ENTRY_FRAGMENTS
	.align		4
.L_33:
        /*0018*/ 	.byte	0x04, 0x4f
        /*001a*/ 	.short	(.L_35 - .L_34)


	//   ....[0]....
.L_34:
        /*001c*/ 	.word	0x00000006


	//----- nvinfo : EIATTR_RESERVED_SMEM_USED
	.align		4
.L_35:
        /*0020*/ 	.byte	0x01, 0x41
	.zero		2


	//----- nvinfo : EIATTR_SPARSE_MMA_MASK
	.align		4
        /*0024*/ 	.byte	0x03, 0x50
        /*0026*/ 	.short	0x0000


	//----- nvinfo : EIATTR_TCGEN05_1CTA_USED
	.align		4
        /*0028*/ 	.byte	0x01, 0x51
	.zero		2


	//----- nvinfo : EIATTR_MAXREG_COUNT
	.align		4
        /*002c*/ 	.byte	0x03, 0x1b
        /*002e*/ 	.short	0x00ff


	//----- nvinfo : EIATTR_NUM_BARRIERS
	.align		4
        /*0030*/ 	.byte	0x02, 0x4c
        /*0032*/ 	.byte	0x07
	.zero		1


	//----- nvinfo : EIATTR_EXTERNS
	.align		4
        /*0034*/ 	.byte	0x04, 0x0f
        /*0036*/ 	.short	(.L_37 - .L_36)


	//   ....[0]....
	.align		4
.L_36:
        /*0038*/ 	.word	index@(__assertfail)


	//----- nvinfo : EIATTR_MERCURY_ISA_VERSION
	.align		4
.L_37:
        /*003c*/ 	.byte	0x03, 0x5f
        /*003e*/ 	.short	0x0101


	//----- nvinfo : EIATTR_INT_WARP_WIDE_INSTR_OFFSETS
	.align		4
        /*0040*/ 	.byte	0x04, 0x31
        /*0042*/ 	.short	(.L_39 - .L_38)


	//   ....[0]....
.L_38:
        /*0044*/ 	.word	0x00001e00


	//   ....[1]....
        /*0048*/ 	.word	0x00003960


	//   ....[2]....
        /*004c*/ 	.word	0x00003990


	//   ....[3]....
        /*0050*/ 	.word	0x000039e0


	//   ....[4]....
        /*0054*/ 	.word	0x00004300


	//   ....[5]....
        /*0058*/ 	.word	0x00004360


	//   ....[6]....
        /*005c*/ 	.word	0x00004440


	//   ....[7]....
        /*0060*/ 	.word	0x000044b0


	//   ....[8]....
        /*0064*/ 	.word	0x000045c0


	//   ....[9]....
        /*0068*/ 	.word	0x00004650


	//   ....[10]....
        /*006c*/ 	.word	0x00004820


	//   ....[11]....
        /*0070*/ 	.word	0x00004980


	//----- nvinfo : EIATTR_COOP_GROUP_MASK_REGIDS
	.align		4
.L_39:
        /*0074*/ 	.byte	0x04, 0x29
        /*0076*/ 	.short	(.L_41 - .L_40)


	//   ....[0]....
.L_40:
        /*0078*/ 	.word	0xffffffff


	//   ....[1]....
        /*007c*/ 	.word	0xffffffff


	//   ....[2]....
        /*0080*/ 	.word	0xffffffff


	//   ....[3]....
        /*0084*/ 	.word	0xffffffff


	//   ....[4]....
        /*0088*/ 	.word	0xffffffff


	//   ....[5]....
        /*008c*/ 	.word	0xffffffff


	//   ....[6]....
        /*0090*/ 	.word	0xffffffff


	//   ....[7]....
        /*0094*/ 	.word	0xffffffff


	//   ....[8]....
        /*0098*/ 	.word	0xffffffff


	//   ....[9]....
        /*009c*/ 	.word	0xffffffff


	//   ....[10]....
        /*00a0*/ 	.word	0xffffffff


	//   ....[11]....
        /*00a4*/ 	.word	0xffffffff


	//   ....[12]....
        /*00a8*/ 	.word	0xffffffff


	//----- nvinfo : EIATTR_COOP_GROUP_INSTR_OFFSETS
	.align		4
.L_41:
        /*00ac*/ 	.byte	0x04, 0x28
        /*00ae*/ 	.short	(.L_43 - .L_42)


	//   ....[0]....
.L_42:
        /*00b0*/ 	.word	0x00000090


	//   ....[1]....
        /*00b4*/ 	.word	0x000004d0


	//   ....[2]....
        /*00b8*/ 	.word	0x00000680


	//   ....[3]....
        /*00bc*/ 	.word	0x00000820


	//   ....[4]....
        /*00c0*/ 	.word	0x00000920


	//   ....[5]....
        /*00c4*/ 	.word	0x00000a90


	//   ....[6]....
        /*00c8*/ 	.word	0x00000c30


	//   ....[7]....
        /*00cc*/ 	.word	0x00001ce0


	//   ....[8]....
        /*00d0*/ 	.word	0x00002be0


	//   ....[9]....
        /*00d4*/ 	.word	0x00002df0


	//   ....[10]....
        /*00d8*/ 	.word	0x00002e20


	//   ....[11]....
        /*00dc*/ 	.word	0x00003850


	//   ....[12]....
        /*00e0*/ 	.word	0x00003a80


	//----- nvinfo : EIATTR_VRC_CTA_INIT_COUNT
	.align		4
.L_43:
        /*00e4*/ 	.byte	0x02, 0x4a
        /*00e6*/ 	.byte	0x80
	.zero		1


	//----- nvinfo : EIATTR_SYSCALL_OFFSETS
	.align		4
        /*00e8*/ 	.byte	0x04, 0x46
        /*00ea*/ 	.short	(.L_45 - .L_44)


	//   ....[0]....
.L_44:
        /*00ec*/ 	.word	0x00005400


	//   ....[1]....
        /*00f0*/ 	.word	0x000054f0


	//   ....[2]....
        /*00f4*/ 	.word	0x00005c60


	//   ....[3]....
        /*00f8*/ 	.word	0x000068e0


	//   ....[4]....
        /*00fc*/ 	.word	0x00007530


	//   ....[5]....
        /*0100*/ 	.word	0x00008180


	//----- nvinfo : EIATTR_MBARRIER_INSTR_OFFSETS
	.align		4
.L_45:
        /*0104*/ 	.byte	0x04, 0x39
        /*0106*/ 	.short	(.L_47 - .L_46)


	//   ....[0]....
.L_46:
        /*0108*/ 	.word	0x000005b0
        /*010c*/ 	.word	0x000000ff
        /*0110*/ 	.word	0x00000000
        /*0114*/ 	.short	0x0100
        /*0116*/ 	.byte	0x05
	.zero		1


	//   ....[1]....
        /*0118*/ 	.word	0x000005c0
        /*011c*/ 	.word	0x000000ff
        /*0120*/ 	.word	0x00000030
        /*0124*/ 	.short	0x0100
        /*0126*/ 	.byte	0x05
	.zero		1


	//   ....[2]....
        /*0128*/ 	.word	0x000005d0
        /*012c*/ 	.word	0x000000ff
        /*0130*/ 	.word	0x00000008
        /*0134*/ 	.short	0x0100
        /*0136*/ 	.byte	0x05
	.zero		1


	//   ....[3]....
        /*0138*/ 	.word	0x000005e0
        /*013c*/ 	.word	0x000000ff
        /*0140*/ 	.word	0x00000038
        /*0144*/ 	.short	0x0100
        /*0146*/ 	.byte	0x05
	.zero		1


	//   ....[4]....
        /*0148*/ 	.word	0x000005f0
        /*014c*/ 	.word	0x000000ff
        /*0150*/ 	.word	0x00000010
        /*0154*/ 	.short	0x0100
        /*0156*/ 	.byte	0x05
	.zero		1


	//   ....[5]....
        /*0158*/ 	.word	0x00000600
        /*015c*/ 	.word	0x000000ff
        /*0160*/ 	.word	0x00000040
        /*0164*/ 	.short	0x0100
        /*0166*/ 	.byte	0x05
	.zero		1


	//   ....[6]....
        /*0168*/ 	.word	0x00000610
        /*016c*/ 	.word	0x000000ff
        /*0170*/ 	.word	0x00000018
        /*0174*/ 	.short	0x0100
        /*0176*/ 	.byte	0x05
	.zero		1


	//   ....[7]....
        /*0178*/ 	.word	0x00000620
        /*017c*/ 	.word	0x000000ff
        /*0180*/ 	.word	0x00000048
        /*0184*/ 	.short	0x0100
        /*0186*/ 	.byte	0x05
	.zero		1


	//   ....[8]....
        /*0188*/ 	.word	0x00000630
        /*018c*/ 	.word	0x000000ff
        /*0190*/ 	.word	0x00000020
        /*0194*/ 	.short	0x0100
        /*0196*/ 	.byte	0x05
	.zero		1


	//   ....[9]....
        /*0198*/ 	.word	0x00000640
        /*019c*/ 	.word	0x000000ff
        /*01a0*/ 	.word	0x00000050
        /*01a4*/ 	.short	0x0100
        /*01a6*/ 	.byte	0x05
	.zero		1


	//   ....[10]....
        /*01a8*/ 	.word	0x00000650
        /*01ac*/ 	.word	0x000000ff
        /*01b0*/ 	.word	0x00000028
        /*01b4*/ 	.short	0x0100
        /*01b6*/ 	.byte	0x05
	.zero		1


	//   ....[11]....
        /*01b8*/ 	.word	0x00000660
        /*01bc*/ 	.word	0x000000ff
        /*01c0*/ 	.word	0x00000058
        /*01c4*/ 	.short	0x0100
        /*01c6*/ 	.byte	0x05
	.zero		1


	//   ....[12]....
        /*01c8*/ 	.word	0x00000790
        /*01cc*/ 	.word	0x000000ff
        /*01d0*/ 	.word	0x00000060
        /*01d4*/ 	.short	0x0100
        /*01d6*/ 	.byte	0x07
	.zero		1


	//   ....[13]....
        /*01d8*/ 	.word	0x000007a0
        /*01dc*/ 	.word	0x000000ff
        /*01e0*/ 	.word	0x00000080
        /*01e4*/ 	.short	0x0100
        /*01e6*/ 	.byte	0x07
	.zero		1


	//   ....[14]....
        /*01e8*/ 	.word	0x000007b0
        /*01ec*/ 	.word	0x000000ff
        /*01f0*/ 	.word	0x00000068
        /*01f4*/ 	.short	0x0100
        /*01f6*/ 	.byte	0x07
	.zero		1


	//   ....[15]....
        /*01f8*/ 	.word	0x000007c0
        /*01fc*/ 	.word	0x000000ff
        /*0200*/ 	.word	0x00000088
        /*0204*/ 	.short	0x0100
        /*0206*/ 	.byte	0x07
	.zero		1


	//   ....[16]....
        /*0208*/ 	.word	0x000007d0
        /*020c*/ 	.word	0x000000ff
        /*0210*/ 	.word	0x00000070
        /*0214*/ 	.short	0x0100
        /*0216*/ 	.byte	0x07
	.zero		1


	//   ....[17]....
        /*0218*/ 	.word	0x000007e0
        /*021c*/ 	.word	0x000000ff
        /*0220*/ 	.word	0x00000090
        /*0224*/ 	.short	0x0100
        /*0226*/ 	.byte	0x07
	.zero		1


	//   ....[18]....
        /*0228*/ 	.word	0x000007f0
        /*022c*/ 	.word	0x000000ff
        /*0230*/ 	.word	0x00000078
        /*0234*/ 	.short	0x0100
        /*0236*/ 	.byte	0x07
	.zero		1


	//   ....[19]....
        /*0238*/ 	.word	0x00000800
        /*023c*/ 	.word	0x000000ff
        /*0240*/ 	.word	0x00000098
        /*0244*/ 	.short	0x0100
        /*0246*/ 	.byte	0x07
	.zero		1


	//   ....[20]....
        /*0248*/ 	.word	0x000008f0
        /*024c*/ 	.word	0x000000ff
        /*0250*/ 	.word	0x000000a0
        /*0254*/ 	.short	0x0100
        /*0256*/ 	.byte	0x05
	.zero		1


	//   ....[21]....
        /*0258*/ 	.word	0x00000900
        /*025c*/ 	.word	0x000000ff
        /*0260*/ 	.word	0x000000a8
        /*0264*/ 	.short	0x0100
        /*0266*/ 	.byte	0x05
	.zero		1


	//   ....[22]....
        /*0268*/ 	.word	0x00000a40
        /*026c*/ 	.word	0x000000ff
        /*0270*/ 	.word	0x000000b0
        /*0274*/ 	.short	0x0100
        /*0276*/ 	.byte	0x05
	.zero		1


	//   ....[23]....
        /*0278*/ 	.word	0x00000a50
        /*027c*/ 	.word	0x000000ff
        /*0280*/ 	.word	0x000000c0
        /*0284*/ 	.short	0x0100
        /*0286*/ 	.byte	0x05
	.zero		1


	//   ....[24]....
        /*0288*/ 	.word	0x00000a60
        /*028c*/ 	.word	0x000000ff
        /*0290*/ 	.word	0x000000b8
        /*0294*/ 	.short	0x0100
        /*0296*/ 	.byte	0x05
	.zero		1


	//   ....[25]....
        /*0298*/ 	.word	0x00000a70
        /*029c*/ 	.word	0x000000ff
        /*02a0*/ 	.word	0x000000c8
        /*02a4*/ 	.short	0x0100
        /*02a6*/ 	.byte	0x05
	.zero		1


	//   ....[26]....
        /*02a8*/ 	.word	0x00000ba0
        /*02ac*/ 	.word	0x000000ff
        /*02b0*/ 	.word	0x000000d0
        /*02b4*/ 	.short	0x0100
        /*02b6*/ 	.byte	0x07
	.zero		1


	//   ....[27]....
        /*02b8*/ 	.word	0x00000bb0
        /*02bc*/ 	.word	0x000000ff
        /*02c0*/ 	.word	0x000000f0
        /*02c4*/ 	.short	0x0100
        /*02c6*/ 	.byte	0x07
	.zero		1


	//   ....[28]....
        /*02c8*/ 	.word	0x00000bc0
        /*02cc*/ 	.word	0x000000ff
        /*02d0*/ 	.word	0x000000d8
        /*02d4*/ 	.short	0x0100
        /*02d6*/ 	.byte	0x07
	.zero		1


	//   ....[29]....
        /*02d8*/ 	.word	0x00000bd0
        /*02dc*/ 	.word	0x000000ff
        /*02e0*/ 	.word	0x000000f8
        /*02e4*/ 	.short	0x0100
        /*02e6*/ 	.byte	0x07
	.zero		1


	//   ....[30]....
        /*02e8*/ 	.word	0x00000be0
        /*02ec*/ 	.word	0x000000ff
        /*02f0*/ 	.word	0x000000e0
        /*02f4*/ 	.short	0x0100
        /*02f6*/ 	.byte	0x07
	.zero		1


	//   ....[31]....
        /*02f8*/ 	.word	0x00000bf0
        /*02fc*/ 	.word	0x000000ff
        /*0300*/ 	.word	0x00000100
        /*0304*/ 	.short	0x0100
        /*0306*/ 	.byte	0x07
	.zero		1


	//   ....[32]....
        /*0308*/ 	.word	0x00000c00
        /*030c*/ 	.word	0x000000ff
        /*0310*/ 	.word	0x000000e8
        /*0314*/ 	.short	0x0100
        /*0316*/ 	.byte	0x07
	.zero		1


	//   ....[33]....
        /*0318*/ 	.word	0x00000c10
        /*031c*/ 	.word	0x000000ff
        /*0320*/ 	.word	0x00000108
        /*0324*/ 	.short	0x0100
        /*0326*/ 	.byte	0x07
	.zero		1


	//   ....[34]....
        /*0328*/ 	.word	0x00000d00
        /*032c*/ 	.word	0x000000ff
        /*0330*/ 	.word	0x00000110
        /*0334*/ 	.short	0x0100
        /*0336*/ 	.byte	0x05
	.zero		1


	//   ....[35]....
        /*0338*/ 	.word	0x00000d10
        /*033c*/ 	.word	0x000000ff
        /*0340*/ 	.word	0x00000120
        /*0344*/ 	.short	0x0100
        /*0346*/ 	.byte	0x05
	.zero		1


	//   ....[36]....
        /*0348*/ 	.word	0x00000d20
        /*034c*/ 	.word	0x000000ff
        /*0350*/ 	.word	0x00000118
        /*0354*/ 	.short	0x0100
        /*0356*/ 	.byte	0x05
	.zero		1


	//   ....[37]....
        /*0358*/ 	.word	0x00000d30
        /*035c*/ 	.word	0x000000ff
        /*0360*/ 	.word	0x00000128
        /*0364*/ 	.short	0x0100
        /*0366*/ 	.byte	0x05
	.zero		1


	//   ....[38]....
        /*0368*/ 	.word	0x00001600
        /*036c*/ 	.word	0x00000002
        /*0370*/ 	.word	0x00000120
        /*0374*/ 	.short	0x010a
        /*0376*/ 	.byte	0xff
	.zero		1


	//   ....[39]....
        /*0378*/ 	.word	0x00001630
        /*037c*/ 	.word	0x00000002
        /*0380*/ 	.word	0x00000110
        /*0384*/ 	.short	0x0101
        /*0386*/ 	.byte	0xff
	.zero		1


	//   ....[40]....
        /*0388*/ 	.word	0x00001700
        /*038c*/ 	.word	0x000000ff
        /*0390*/ 	.word	0x00000030
        /*0394*/ 	.short	0x010a
        /*0396*/ 	.byte	0x08
	.zero		1


	//   ....[41]....
        /*0398*/ 	.word	0x000017a0
        /*039c*/ 	.word	0x000000ff
        /*03a0*/ 	.word	0x00000030
        /*03a4*/ 	.short	0x010a
        /*03a6*/ 	.byte	0x21
	.zero		1


	//   ....[42]....
        /*03a8*/ 	.word	0x00001900
        /*03ac*/ 	.word	0x000000ff
        /*03b0*/ 	.word	0x00000030
        /*03b4*/ 	.short	0x010a
        /*03b6*/ 	.byte	0x08
	.zero		1


	//   ....[43]....
        /*03b8*/ 	.word	0x000019f0
        /*03bc*/ 	.word	0x000000ff
        /*03c0*/ 	.word	0x000000a8
        /*03c4*/ 	.short	0x0101
        /*03c6*/ 	.byte	0x04
	.zero		1


	//   ....[44]....
        /*03c8*/ 	.word	0x00001a10
        /*03cc*/ 	.word	0x000000ff
        /*03d0*/ 	.word	0x00000030
        /*03d4*/ 	.short	0x010a
        /*03d6*/ 	.byte	0x08
	.zero		1


	//   ....[45]....
        /*03d8*/ 	.word	0x00001a90
        /*03dc*/ 	.word	0x000000ff
        /*03e0*/ 	.word	0x00000030
        /*03e4*/ 	.short	0x010a
        /*03e6*/ 	.byte	0x11
	.zero		1


	//   ....[46]....
        /*03e8*/ 	.word	0x00001bf0
        /*03ec*/ 	.word	0x000000ff
        /*03f0*/ 	.word	0x00000030
        /*03f4*/ 	.short	0x010a
        /*03f6*/ 	.byte	0x08
	.zero		1


	//   ....[47]....
        /*03f8*/ 	.word	0x00001d10
        /*03fc*/ 	.word	0x00000002
        /*0400*/ 	.word	0x000000b0
        /*0404*/ 	.short	0x010a
        /*0406*/ 	.byte	0xff
	.zero		1


	//   ....[48]....
        /*0408*/ 	.word	0x00001dd0
        /*040c*/ 	.word	0x00000002
        /*0410*/ 	.word	0x00000000
        /*0414*/ 	.short	0x0101
        /*0416*/ 	.byte	0xff
	.zero		1


	//   ....[49]....
        /*0418*/ 	.word	0x00002330
        /*041c*/ 	.word	0x000000ff
        /*0420*/ 	.word	0x00000000
        /*0424*/ 	.short	0x010a
        /*0426*/ 	.byte	0x05
	.zero		1


	//   ....[50]....
        /*0428*/ 	.word	0x000023c0
        /*042c*/ 	.word	0x000000ff
        /*0430*/ 	.word	0x00000000
        /*0434*/ 	.short	0x010a
        /*0436*/ 	.byte	0x05
	.zero		1


	//   ....[51]....
        /*0438*/ 	.word	0x00002450
        /*043c*/ 	.word	0x000000ff
        /*0440*/ 	.word	0x00000000
        /*0444*/ 	.short	0x010a
        /*0446*/ 	.byte	0x05
	.zero		1


	//   ....[52]....
        /*0448*/ 	.word	0x000024e0
        /*044c*/ 	.word	0x000000ff
        /*0450*/ 	.word	0x00000000
        /*0454*/ 	.short	0x010a
        /*0456*/ 	.byte	0x05
	.zero		1


	//   ....[53]....
        /*0458*/ 	.word	0x00002570
        /*045c*/ 	.word	0x000000ff
        /*0460*/ 	.word	0x00000000
        /*0464*/ 	.short	0x010a
        /*0466*/ 	.byte	0x05
	.zero		1


	//   ....[54]....
        /*0468*/ 	.word	0x00002610
        /*046c*/ 	.word	0x00000000
        /*0470*/ 	.word	0x00000000
        /*0474*/ 	.short	0x010a
        /*0476*/ 	.byte	0xff
	.zero		1


	//   ....[55]....
        /*0478*/ 	.word	0x00002730
        /*047c*/ 	.word	0x00000000
        /*0480*/ 	.word	0x00000110
        /*0484*/ 	.short	0x010a
        /*0486*/ 	.byte	0xff
	.zero		1


	//   ....[56]....
        /*0488*/ 	.word	0x000027a0
        /*048c*/ 	.word	0x00000000
        /*0490*/ 	.word	0x00000000
        /*0494*/ 	.short	0x0101
        /*0496*/ 	.byte	0xff
	.zero		1


	//   ....[57]....
        /*0498*/ 	.word	0x000027c0
        /*049c*/ 	.word	0x000000ff
        /*04a0*/ 	.word	0x000000c0
        /*04a4*/ 	.short	0x010a
        /*04a6*/ 	.byte	0x05
	.zero		1


	//   ....[58]....
        /*04a8*/ 	.word	0x000028e0
        /*04ac*/ 	.word	0x00000000
        /*04b0*/ 	.word	0x000000b0
        /*04b4*/ 	.short	0x010a
        /*04b6*/ 	.byte	0xff
	.zero		1


	//   ....[59]....
        /*04b8*/ 	.word	0x000029e0
        /*04bc*/ 	.word	0x00000000
        /*04c0*/ 	.word	0x00000000
        /*04c4*/ 	.short	0x0101
        /*04c6*/ 	.byte	0xff
	.zero		1


	//   ....[60]....
        /*04c8*/ 	.word	0x00002a70
        /*04cc*/ 	.word	0x000000ff
        /*04d0*/ 	.word	0x000000c0
        /*04d4*/ 	.short	0x0106
        /*04d6*/ 	.byte	0x05
	.zero		1


	//   ....[61]....
        /*04d8*/ 	.word	0x00002a90
        /*04dc*/ 	.word	0x000000ff
        /*04e0*/ 	.word	0x000000c0
        /*04e4*/ 	.short	0x010a
        /*04e6*/ 	.byte	0x05
	.zero		1


	//   ....[62]....
        /*04e8*/ 	.word	0x00002b20
        /*04ec*/ 	.word	0x000000ff
        /*04f0*/ 	.word	0x000000c0
        /*04f4*/ 	.short	0x0106
        /*04f6*/ 	.byte	0x04
	.zero		1


	//   ....[63]....
        /*04f8*/ 	.word	0x00002b60
        /*04fc*/ 	.word	0x00000000
        /*0500*/ 	.word	0x000000c0
        /*0504*/ 	.short	0x010a
        /*0506*/ 	.byte	0xff
	.zero		1


	//   ....[64]....
        /*0508*/ 	.word	0x000030a0
        /*050c*/ 	.word	0x00000000
        /*0510*/ 	.word	0x000000b0
        /*0514*/ 	.short	0x010a
        /*0516*/ 	.byte	0xff
	.zero		1


	//   ....[65]....
        /*0518*/ 	.word	0x000031b0
        /*051c*/ 	.word	0x00000003
        /*0520*/ 	.word	0x00000000
        /*0524*/ 	.short	0x0101
        /*0526*/ 	.byte	0xff
	.zero		1


	//   ....[66]....
        /*0528*/ 	.word	0x000031c0
        /*052c*/ 	.word	0x000000ff
        /*0530*/ 	.word	0x00000000
        /*0534*/ 	.short	0x010a
        /*0536*/ 	.byte	0x06
	.zero		1


	//   ....[67]....
        /*0538*/ 	.word	0x000031e0
        /*053c*/ 	.word	0x000000ff
        /*0540*/ 	.word	0x000000f0
        /*0544*/ 	.short	0x010a
        /*0546*/ 	.byte	0x07
	.zero		1


	//   ....[68]....
        /*0548*/ 	.word	0x000032b0
        /*054c*/ 	.word	0x000000ff
        /*0550*/ 	.word	0x00000000
        /*0554*/ 	.short	0x010a
        /*0556*/ 	.byte	0x06
	.zero		1


	//   ....[69]....
        /*0558*/ 	.word	0x000033e0
        /*055c*/ 	.word	0x000000ff
        /*0560*/ 	.word	0x00000000
        /*0564*/ 	.short	0x010a
        /*0566*/ 	.byte	0x1a
	.zero		1


	//   ....[70]....
        /*0568*/ 	.word	0x00003680
        /*056c*/ 	.word	0x000000ff
        /*0570*/ 	.word	0x00000000
        /*0574*/ 	.short	0x010a
        /*0576*/ 	.byte	0x06
	.zero		1


	//   ....[71]....
        /*0578*/ 	.word	0x00003710
        /*057c*/ 	.word	0x000000ff
        /*0580*/ 	.word	0x00000000
        /*0584*/ 	.short	0x010a
        /*0586*/ 	.byte	0x06
	.zero		1


	//   ....[72]....
        /*0588*/ 	.word	0x000037a0
        /*058c*/ 	.word	0x000000ff
        /*0590*/ 	.word	0x00000000
        /*0594*/ 	.short	0x010a
        /*0596*/ 	.byte	0x06
	.zero		1


	//   ....[73]....
        /*0598*/ 	.word	0x00003830
        /*059c*/ 	.word	0x000000ff
        /*05a0*/ 	.word	0x00000000
        /*05a4*/ 	.short	0x010a
        /*05a6*/ 	.byte	0x07
	.zero		1


	//   ....[74]....
        /*05a8*/ 	.word	0x00003cb0
        /*05ac*/ 	.word	0x00000000
        /*05b0*/ 	.word	0x000000b0
        /*05b4*/ 	.short	0x010a
        /*05b6*/ 	.byte	0xff
	.zero		1


	//   ....[75]....
        /*05b8*/ 	.word	0x00003d70
        /*05bc*/ 	.word	0x00000000
        /*05c0*/ 	.word	0x00000000
        /*05c4*/ 	.short	0x0101
        /*05c6*/ 	.byte	0xff
	.zero		1


	//   ....[76]....
        /*05c8*/ 	.word	0x00004090
        /*05cc*/ 	.word	0x000000ff
        /*05d0*/ 	.word	0x000000a8
        /*05d4*/ 	.short	0x010a
        /*05d6*/ 	.byte	0x07
	.zero		1


	//   ....[77]....
        /*05d8*/ 	.word	0x00004280
        /*05dc*/ 	.word	0x000000ff
        /*05e0*/ 	.word	0x00000080
        /*05e4*/ 	.short	0x010a
        /*05e6*/ 	.byte	0x07
	.zero		1


	//   ....[78]....
        /*05e8*/ 	.word	0x000043f0
        /*05ec*/ 	.word	0x000000ff
        /*05f0*/ 	.word	0x00000060
        /*05f4*/ 	.short	0x010b
        /*05f6*/ 	.byte	0x07
	.zero		1


	//   ....[79]....
        /*05f8*/ 	.word	0x00004400
        /*05fc*/ 	.word	0x000000ff
        /*0600*/ 	.word	0x00000000
        /*0604*/ 	.short	0x0101
        /*0606*/ 	.byte	0x08
	.zero		1


	//   ....[80]....
        /*0608*/ 	.word	0x00004410
        /*060c*/ 	.word	0x000000ff
        /*0610*/ 	.word	0x00000088
        /*0614*/ 	.short	0x010a
        /*0616*/ 	.byte	0x07
	.zero		1


	//   ....[81]....
        /*0618*/ 	.word	0x00004560
        /*061c*/ 	.word	0x000000ff
        /*0620*/ 	.word	0x00000068
        /*0624*/ 	.short	0x010b
        /*0626*/ 	.byte	0x07
	.zero		1


	//   ....[82]....
        /*0628*/ 	.word	0x00004570
        /*062c*/ 	.word	0x000000ff
        /*0630*/ 	.word	0x00000000
        /*0634*/ 	.short	0x0101
        /*0636*/ 	.byte	0x08
	.zero		1


	//   ....[83]....
        /*0638*/ 	.word	0x00004580
        /*063c*/ 	.word	0x000000ff
        /*0640*/ 	.word	0x00000090
        /*0644*/ 	.short	0x010a
        /*0646*/ 	.byte	0x07
	.zero		1


	//   ....[84]....
        /*0648*/ 	.word	0x00004700
        /*064c*/ 	.word	0x000000ff
        /*0650*/ 	.word	0x00000070
        /*0654*/ 	.short	0x010b
        /*0656*/ 	.byte	0x07
	.zero		1


	//   ....[85]....
        /*0658*/ 	.word	0x00004740
        /*065c*/ 	.word	0x000000ff
        /*0660*/ 	.word	0x00000000
        /*0664*/ 	.short	0x0101
        /*0666*/ 	.byte	0x08
	.zero		1


	//   ....[86]....
        /*0668*/ 	.word	0x00004780
        /*066c*/ 	.word	0x000000ff
        /*0670*/ 	.word	0x00000098
        /*0674*/ 	.short	0x010a
        /*0676*/ 	.byte	0x07
	.zero		1


	//   ....[87]....
        /*0678*/ 	.word	0x000049c0
        /*067c*/ 	.word	0x000000ff
        /*0680*/ 	.word	0x00000078
        /*0684*/ 	.short	0x010b
        /*0686*/ 	.byte	0x07
	.zero		1


	//   ....[88]....
        /*0688*/ 	.word	0x000049e0
        /*068c*/ 	.word	0x000000ff
        /*0690*/ 	.word	0x00000000
        /*0694*/ 	.short	0x0101
        /*0696*/ 	.byte	0x0d
	.zero		1


	//   ....[89]....
        /*0698*/ 	.word	0x00004a10
        /*069c*/ 	.word	0x000000ff
        /*06a0*/ 	.word	0x00000080
        /*06a4*/ 	.short	0x010a
        /*06a6*/ 	.byte	0x07
	.zero		1


	//   ....[90]....
        /*06a8*/ 	.word	0x00004a30
        /*06ac*/ 	.word	0x000000ff
        /*06b0*/ 	.word	0x00000088
        /*06b4*/ 	.short	0x010a
        /*06b6*/ 	.byte	0x07
	.zero		1


	//   ....[91]....
        /*06b8*/ 	.word	0x00004a50
        /*06bc*/ 	.word	0x000000ff
        /*06c0*/ 	.word	0x00000090
        /*06c4*/ 	.short	0x010a
        /*06c6*/ 	.byte	0x07
	.zero		1


	//   ....[92]....
        /*06c8*/ 	.word	0x00004a90
        /*06cc*/ 	.word	0x00000000
        /*06d0*/ 	.word	0x00000098
        /*06d4*/ 	.short	0x010a
        /*06d6*/ 	.byte	0xff
	.zero		1


	//   ....[93]....
        /*06d8*/ 	.word	0x00004dc0
        /*06dc*/ 	.word	0x00000000
        /*06e0*/ 	.word	0x000000b0
        /*06e4*/ 	.short	0x010a
        /*06e6*/ 	.byte	0xff
	.zero		1


	//   ....[94]....
        /*06e8*/ 	.word	0x00004ed0
        /*06ec*/ 	.word	0x00000000
        /*06f0*/ 	.word	0x00000000
        /*06f4*/ 	.short	0x0101
        /*06f6*/ 	.byte	0xff
	.zero		1


	//   ....[95]....
        /*06f8*/ 	.word	0x00005920
        /*06fc*/ 	.word	0x000000ff
        /*0700*/ 	.word	0x00000060
        /*0704*/ 	.short	0x010a
        /*0706*/ 	.byte	0x30
	.zero		1


	//   ....[96]....
        /*0708*/ 	.word	0x00005960
        /*070c*/ 	.word	0x00000040
        /*0710*/ 	.word	0x000000d0
        /*0714*/ 	.short	0x010a
        /*0716*/ 	.byte	0xff
	.zero		1


	//   ....[97]....
        /*0718*/ 	.word	0x00005a50
        /*071c*/ 	.word	0x000000ff
        /*0720*/ 	.word	0x00000060
        /*0724*/ 	.short	0x010a
        /*0726*/ 	.byte	0x30
	.zero		1


	//   ....[98]....
        /*0728*/ 	.word	0x00005b40
        /*072c*/ 	.word	0x00000040
        /*0730*/ 	.word	0x000000d0
        /*0734*/ 	.short	0x010a
        /*0736*/ 	.byte	0xff
	.zero		1


	//   ....[99]....
        /*0738*/ 	.word	0x00006610
        /*073c*/ 	.word	0x00000000
        /*0740*/ 	.word	0x00000000
        /*0744*/ 	.short	0x0101
        /*0746*/ 	.byte	0xff
	.zero		1


	//   ....[100]....
        /*0748*/ 	.word	0x00006620
        /*074c*/ 	.word	0x00000002
        /*0750*/ 	.word	0x00000060
        /*0754*/ 	.short	0x010a
        /*0756*/ 	.byte	0xff
	.zero		1


	//   ....[101]....
        /*0758*/ 	.word	0x00006700
        /*075c*/ 	.word	0x00000002
        /*0760*/ 	.word	0x00000060
        /*0764*/ 	.short	0x010a
        /*0766*/ 	.byte	0xff
	.zero		1


	//   ....[102]....
        /*0768*/ 	.word	0x00007260
        /*076c*/ 	.word	0x00000048
        /*0770*/ 	.word	0x00000000
        /*0774*/ 	.short	0x0101
        /*0776*/ 	.byte	0xff
	.zero		1


	//   ....[103]....
        /*0778*/ 	.word	0x00007280
        /*077c*/ 	.word	0x00000000
        /*0780*/ 	.word	0x00000060
        /*0784*/ 	.short	0x010a
        /*0786*/ 	.byte	0xff
	.zero		1


	//   ....[104]....
        /*0788*/ 	.word	0x00007350
        /*078c*/ 	.word	0x00000000
        /*0790*/ 	.word	0x00000060
        /*0794*/ 	.short	0x010a
        /*0796*/ 	.byte	0xff
	.zero		1


	//   ....[105]....
        /*0798*/ 	.word	0x00007eb0
        /*079c*/ 	.word	0x00000048
        /*07a0*/ 	.word	0x00000000
        /*07a4*/ 	.short	0x0101
        /*07a6*/ 	.byte	0xff
	.zero		1


	//   ....[106]....
        /*07a8*/ 	.word	0x00007ed0
        /*07ac*/ 	.word	0x00000000
        /*07b0*/ 	.word	0x00000060
        /*07b4*/ 	.short	0x010a
        /*07b6*/ 	.byte	0xff
	.zero		1


	//   ....[107]....
        /*07b8*/ 	.word	0x00007fa0
        /*07bc*/ 	.word	0x00000000
        /*07c0*/ 	.word	0x00000060
        /*07c4*/ 	.short	0x010a
        /*07c6*/ 	.byte	0xff
	.zero		1


	//   ....[108]....
        /*07c8*/ 	.word	0x000082e0
        /*07cc*/ 	.word	0x000000ff
        /*07d0*/ 	.word	0x00000000
        /*07d4*/ 	.short	0x0101
        /*07d6*/ 	.byte	0x05
	.zero		1


	//   ....[109]....
        /*07d8*/ 	.word	0x00008b60
        /*07dc*/ 	.word	0x00000000
        /*07e0*/ 	.word	0x00000000
        /*07e4*/ 	.short	0x0101
        /*07e6*/ 	.byte	0xff
	.zero		1


	//   ....[110]....
        /*07e8*/ 	.word	0x00008dd0
        /*07ec*/ 	.word	0x000000ff
        /*07f0*/ 	.word	0x00000000
        /*07f4*/ 	.short	0x0101
        /*07f6*/ 	.byte	0x04
	.zero		1


	//   ....[111]....
        /*07f8*/ 	.word	0x00008df0
        /*07fc*/ 	.word	0x00000002
        /*0800*/ 	.word	0x00000120
        /*0804*/ 	.short	0x010a
        /*0806*/ 	.byte	0xff
	.zero		1


	//   ....[112]....
        /*0808*/ 	.word	0x00008e50
        /*080c*/ 	.word	0x00000002
        /*0810*/ 	.word	0x00000030
        /*0814*/ 	.short	0x010a
        /*0816*/ 	.byte	0xff
	.zero		1


	//   ....[113]....
        /*0818*/ 	.word	0x00008eb0
        /*081c*/ 	.word	0x00000002
        /*0820*/ 	.word	0x00000030
        /*0824*/ 	.short	0x010a
        /*0826*/ 	.byte	0xff
	.zero		1


	//   ....[114]....
        /*0828*/ 	.word	0x00008f00
        /*082c*/ 	.word	0x00000002
        /*0830*/ 	.word	0x000000b0
        /*0834*/ 	.short	0x010a
        /*0836*/ 	.byte	0xff
	.zero		1


	//   ....[115]....
        /*0838*/ 	.word	0x00008f60
        /*083c*/ 	.word	0x00000000
        /*0840*/ 	.word	0x00000000
        /*0844*/ 	.short	0x010a
        /*0846*/ 	.byte	0xff
	.zero		1


	//   ....[116]....
        /*0848*/ 	.word	0x00008fc0
        /*084c*/ 	.word	0x00000000
        /*0850*/ 	.word	0x00000000
        /*0854*/ 	.short	0x010a
        /*0856*/ 	.byte	0xff
	.zero		1


	//   ....[117]....
        /*0858*/ 	.word	0x00009020
        /*085c*/ 	.word	0x00000000
        /*0860*/ 	.word	0x00000000
        /*0864*/ 	.short	0x010a
        /*0866*/ 	.byte	0xff
	.zero		1


	//   ....[118]....
        /*0868*/ 	.word	0x00009080
        /*086c*/ 	.word	0x00000000
        /*0870*/ 	.word	0x00000000
        /*0874*/ 	.short	0x010a
        /*0876*/ 	.byte	0xff
	.zero		1


	//   ....[119]....
        /*0878*/ 	.word	0x000090e0
        /*087c*/ 	.word	0x00000000
        /*0880*/ 	.word	0x00000000
        /*0884*/ 	.short	0x010a
        /*0886*/ 	.byte	0xff
	.zero		1


	//   ....[120]....
        /*0888*/ 	.word	0x00009130
        /*088c*/ 	.word	0x00000000
        /*0890*/ 	.word	0x00000110
        /*0894*/ 	.short	0x010a
        /*0896*/ 	.byte	0xff
	.zero		1


	//   ....[121]....
        /*0898*/ 	.word	0x00009190
        /*089c*/ 	.word	0x00000000
        /*08a0*/ 	.word	0x000000c0
        /*08a4*/ 	.short	0x010a
        /*08a6*/ 	.byte	0xff
	.zero		1


	//   ....[122]....
        /*08a8*/ 	.word	0x000091e0
        /*08ac*/ 	.word	0x00000000
        /*08b0*/ 	.word	0x000000b0
        /*08b4*/ 	.short	0x010a
        /*08b6*/ 	.byte	0xff
	.zero		1


	//   ....[123]....
        /*08b8*/ 	.word	0x00009240
        /*08bc*/ 	.word	0x00000000
        /*08c0*/ 	.word	0x000000c0
        /*08c4*/ 	.short	0x010a
        /*08c6*/ 	.byte	0xff
	.zero		1


	//   ....[124]....
        /*08c8*/ 	.word	0x00009290
        /*08cc*/ 	.word	0x00000000
        /*08d0*/ 	.word	0x000000b0
        /*08d4*/ 	.short	0x010a
        /*08d6*/ 	.byte	0xff
	.zero		1


	//   ....[125]....
        /*08d8*/ 	.word	0x000092f0
        /*08dc*/ 	.word	0x00000002
        /*08e0*/ 	.word	0x000000f0
        /*08e4*/ 	.short	0x010a
        /*08e6*/ 	.byte	0xff
	.zero		1


	//   ....[126]....
        /*08e8*/ 	.word	0x00009350
        /*08ec*/ 	.word	0x00000000
        /*08f0*/ 	.word	0x00000000
        /*08f4*/ 	.short	0x010a
        /*08f6*/ 	.byte	0xff
	.zero		1


	//   ....[127]....
        /*08f8*/ 	.word	0x000093b0
        /*08fc*/ 	.word	0x00000000
        /*0900*/ 	.word	0x00000000
        /*0904*/ 	.short	0x010a
        /*0906*/ 	.byte	0xff
	.zero		1


	//   ....[128]....
        /*0908*/ 	.word	0x00009410
        /*090c*/ 	.word	0x00000000
        /*0910*/ 	.word	0x00000000
        /*0914*/ 	.short	0x010a
        /*0916*/ 	.byte	0xff
	.zero		1


	//   ....[129]....
        /*0918*/ 	.word	0x00009470
        /*091c*/ 	.word	0x00000000
        /*0920*/ 	.word	0x00000000
        /*0924*/ 	.short	0x010a
        /*0926*/ 	.byte	0xff
	.zero		1


	//   ....[130]....
        /*0928*/ 	.word	0x000094d0
        /*092c*/ 	.word	0x00000000
        /*0930*/ 	.word	0x00000000
        /*0934*/ 	.short	0x010a
        /*0936*/ 	.byte	0xff
	.zero		1


	//   ....[131]....
        /*0938*/ 	.word	0x00009520
        /*093c*/ 	.word	0x00000000
        /*0940*/ 	.word	0x000000b0
        /*0944*/ 	.short	0x010a
        /*0946*/ 	.byte	0xff
	.zero		1


	//   ....[132]....
        /*0948*/ 	.word	0x00009580
        /*094c*/ 	.word	0x00000000
        /*0950*/ 	.word	0x000000a8
        /*0954*/ 	.short	0x010a
        /*0956*/ 	.byte	0xff
	.zero		1


	//   ....[133]....
        /*0958*/ 	.word	0x000095e0
        /*095c*/ 	.word	0x00000000
        /*0960*/ 	.word	0x00000080
        /*0964*/ 	.short	0x010a
        /*0966*/ 	.byte	0xff
	.zero		1


	//   ....[134]....
        /*0968*/ 	.word	0x00009640
        /*096c*/ 	.word	0x00000000
        /*0970*/ 	.word	0x00000088
        /*0974*/ 	.short	0x010a
        /*0976*/ 	.byte	0xff
	.zero		1


	//   ....[135]....
        /*0978*/ 	.word	0x000096a0
        /*097c*/ 	.word	0x00000000
        /*0980*/ 	.word	0x00000090
        /*0984*/ 	.short	0x010a
        /*0986*/ 	.byte	0xff
	.zero		1


	//   ....[136]....
        /*0988*/ 	.word	0x00009700
        /*098c*/ 	.word	0x00000000
        /*0990*/ 	.word	0x00000098
        /*0994*/ 	.short	0x010a
        /*0996*/ 	.byte	0xff
	.zero		1


	//   ....[137]....
        /*0998*/ 	.word	0x00009760
        /*099c*/ 	.word	0x00000000
        /*09a0*/ 	.word	0x00000080
        /*09a4*/ 	.short	0x010a
        /*09a6*/ 	.byte	0xff
	.zero		1


	//   ....[138]....
        /*09a8*/ 	.word	0x000097c0
        /*09ac*/ 	.word	0x00000000
        /*09b0*/ 	.word	0x00000088
        /*09b4*/ 	.short	0x010a
        /*09b6*/ 	.byte	0xff
	.zero		1


	//   ....[139]....
        /*09b8*/ 	.word	0x00009820
        /*09bc*/ 	.word	0x00000000
        /*09c0*/ 	.word	0x00000090
        /*09c4*/ 	.short	0x010a
        /*09c6*/ 	.byte	0xff
	.zero		1


	//   ....[140]....
        /*09c8*/ 	.word	0x00009870
        /*09cc*/ 	.word	0x00000000
        /*09d0*/ 	.word	0x000000b0
        /*09d4*/ 	.short	0x010a
        /*09d6*/ 	.byte	0xff
	.zero		1


	//   ....[141]....
        /*09d8*/ 	.word	0x000098d0
        /*09dc*/ 	.word	0x00000002
        /*09e0*/ 	.word	0x00000060
        /*09e4*/ 	.short	0x010a
        /*09e6*/ 	.byte	0xff
	.zero		1


	//   ....[142]....
        /*09e8*/ 	.word	0x00009920
        /*09ec*/ 	.word	0x00000040
        /*09f0*/ 	.word	0x000000d0
        /*09f4*/ 	.short	0x010a
        /*09f6*/ 	.byte	0xff
	.zero		1


	//   ....[143]....
        /*09f8*/ 	.word	0x00009970
        /*09fc*/ 	.word	0x00000002
        /*0a00*/ 	.word	0x00000060
        /*0a04*/ 	.short	0x010a
        /*0a06*/ 	.byte	0xff
	.zero		1


	//   ....[144]....
        /*0a08*/ 	.word	0x000099c0
        /*0a0c*/ 	.word	0x00000000
        /*0a10*/ 	.word	0x00000060
        /*0a14*/ 	.short	0x010a
        /*0a16*/ 	.byte	0xff
	.zero		1


	//   ....[145]....
        /*0a18*/ 	.word	0x00009a10
        /*0a1c*/ 	.word	0x00000000
        /*0a20*/ 	.word	0x00000060
        /*0a24*/ 	.short	0x010a
        /*0a26*/ 	.byte	0xff
	.zero		1


	//----- nvinfo : EIATTR_NUM_MBARRIERS
	.align		4
.L_47:
        /*0a28*/ 	.byte	0x03, 0x38
        /*0a2a*/ 	.short	0x0026


	//----- nvinfo : EIATTR_EXIT_INSTR_OFFSETS
	.align		4
        /*0a2c*/ 	.byte	0x04, 0x1c
        /*0a2e*/ 	.short	(.L_49 - .L_48)


	//   ....[0]....
.L_48:
        /*0a30*/ 	.word	0x00002640


	//   ....[1]....
        /*0a34*/ 	.word	0x00002b30


	//   ....[2]....
        /*0a38*/ 	.word	0x00002b90


	//   ....[3]....
        /*0a3c*/ 	.word	0x00003a90


	//   ....[4]....
        /*0a40*/ 	.word	0x00004ac0


	//   ....[5]....
        /*0a44*/ 	.word	0x00004b00


	//   ....[6]....
        /*0a48*/ 	.word	0x00008cc0


	//   ....[7]....
        /*0a4c*/ 	.word	0x00008d40


	//   ....[8]....
        /*0a50*/ 	.word	0x00008d70


	//   ....[9]....
        /*0a54*/ 	.word	0x00008de0


	//----- nvinfo : EIATTR_MAX_THREADS
	.align		4
.L_49:
        /*0a58*/ 	.byte	0x04, 0x05
        /*0a5a*/ 	.short	(.L_51 - .L_50)
.L_50:
        /*0a5c*/ 	.word	0x00000100
        /*0a60*/ 	.word	0x00000001
        /*0a64*/ 	.word	0x00000001


	//----- nvinfo : EIATTR_CRS_STACK_SIZE
	.align		4
.L_51:
        /*0a68*/ 	.byte	0x04, 0x1e
        /*0a6a*/ 	.short	(.L_53 - .L_52)
.L_52:
        /*0a6c*/ 	.word	0x00000000


	//----- nvinfo : EIATTR_CBANK_PARAM_SIZE
	.align		4
.L_53:
        /*0a70*/ 	.byte	0x03, 0x19
        /*0a72*/ 	.short	0x0800


	//----- nvinfo : EIATTR_PARAM_CBANK
	.align		4
        /*0a74*/ 	.byte	0x04, 0x0a
        /*0a76*/ 	.short	(.L_55 - .L_54)
	.align		4
.L_54:
        /*0a78*/ 	.word	index@(.nv.constant0._ZN7cutlass13device_kernelINS_4gemm6kernel13GemmUniversalIN4cute5tupleIJiiiiEEENS1_10collective13CollectiveMmaINS1_35MainloopSm100TmaUmmaWarpSpecializedILi6ELi2ELi4ENS5_IJNS4_1CILi1EEESB_SB_EEEEENS5_IJNSA_ILi128EEESE_NSA_ILi64EEEEEENS_6half_tENS5_IJlSB_lEEESH_SI_NS4_8TiledMMAINS4_8MMA_AtomIJNS4_20SM100_MMA_F16BF16_SSISH_SH_fLi128ELi128ELNS4_4UMMA5MajorE0ELSN_0ELNSM_7ScaleInE0ELSO_0EEEEEENS4_6LayoutISC_NS5_IJNSA_ILi0EEESS_SS_EEEEENS5_IJNS4_10UnderscoreESV_SV_EEEEENS4_13SM90_TMA_LOADENS4_14ComposedLayoutINS4_7SwizzleILi3ELi4ELi3EEENS4_18smem_ptr_flag_bitsILi16EEENSR_INS5_IJNSA_ILi8EEESF_EEENS5_IJSF_SB_EEEEEEEvNS4_8identityESY_S18_vS19_EENS_8epilogue10collective18CollectiveEpilogueINS1B_23Sm100TmaWarpSpecializedILi4ELi2ELi32ELb1ELb0EEEJSG_NS5_IJNSR_ISE_SB_EENSR_INSA_ILi32EEESB_EEEEESH_SI_SH_SI_NS1B_6fusion15FusionCallbacksIS1F_NS1K_17LinearCombinationISH_fSH_fLNS_15FloatRoundStyleE2EEESG_S1J_JEEENS4_5SM1004TMEM4LOAD26SM100_TMEM_LOAD_32dp32b32xESY_NSZ_INS10_ILi2ELi4ELi3EEES13_NSR_INS5_IJS14_S1H_EEENS5_IJS1H_SB_EEEEEEENS4_39AutoVectorizingCopyWithAssumedAlignmentILi128EEENS4_14SM90_TMA_STOREES1Y_S20_S20_EEEvvEEEEvNT_6ParamsE)
        /*0a7c*/ 	.short	0x0380
        /*0a7e*/ 	.short	0x0800


	//----- nvinfo : EIATTR_SW_WAR
	.align		4
.L_55:
        /*0a80*/ 	.byte	0x04, 0x36
        /*0a82*/ 	.short	(.L_57 - .L_56)
.L_56:
        /*0a84*/ 	.word	0x00000008
.L_57:


//--------------------- .nv.callgraph             --------------------------
	.section	.nv.callgraph,"",@"SHT_CUDA_CALLGRAPH"
	.align	4
	.sectionentsize	8
	.align		4
        /*0000*/ 	.word	0x00000000
	.align		4
        /*0004*/ 	.word	0xffffffff
	.align		4
        /*0008*/ 	.word	index@(_ZN7cutlass13device_kernelINS_4gemm6kernel13GemmUniversalIN4cute5tupleIJiiiiEEENS1_10collective13CollectiveMmaINS1_35MainloopSm100TmaUmmaWarpSpecializedILi6ELi2ELi4ENS5_IJNS4_1CILi1EEESB_SB_EEEEENS5_IJNSA_ILi128EEESE_NSA_ILi64EEEEEENS_6half_tENS5_IJlSB_lEEESH_SI_NS4_8TiledMMAINS4_8MMA_AtomIJNS4_20SM100_MMA_F16BF16_SSISH_SH_fLi128ELi128ELNS4_4UMMA5MajorE0ELSN_0ELNSM_7ScaleInE0ELSO_0EEEEEENS4_6LayoutISC_NS5_IJNSA_ILi0EEESS_SS_EEEEENS5_IJNS4_10UnderscoreESV_SV_EEEEENS4_13SM90_TMA_LOADENS4_14ComposedLayoutINS4_7SwizzleILi3ELi4ELi3EEENS4_18smem_ptr_flag_bitsILi16EEENSR_INS5_IJNSA_ILi8EEESF_EEENS5_IJSF_SB_EEEEEEEvNS4_8identityESY_S18_vS19_EENS_8epilogue10collective18CollectiveEpilogueINS1B_23Sm100TmaWarpSpecializedILi4ELi2ELi32ELb1ELb0EEEJSG_NS5_IJNSR_ISE_SB_EENSR_INSA_ILi32EEESB_EEEEESH_SI_SH_SI_NS1B_6fusion15FusionCallbacksIS1F_NS1K_17LinearCombinationISH_fSH_fLNS_15FloatRoundStyleE2EEESG_S1J_JEEENS4_5SM1004TMEM4LOAD26SM100_TMEM_LOAD_32dp32b32xESY_NSZ_INS10_ILi2ELi4ELi3EEES13_NSR_INS5_IJS14_S1H_EEENS5_IJS1H_SB_EEEEEEENS4_39AutoVectorizingCopyWithAssumedAlignmentILi128EEENS4_14SM90_TMA_STOREES1Y_S20_S20_EEEvvEEEEvNT_6ParamsE)
	.align		4
        /*000c*/ 	.word	index@(__assertfail)
	.align		4
        /*0010*/ 	.word	0x00000000
	.align		4
        /*0014*/ 	.word	0xfffffffe
	.align		4
        /*0018*/ 	.word	0x00000000
	.align		4
        /*001c*/ 	.word	0xfffffffd
	.align		4
        /*0020*/ 	.word	0x00000000
	.align		4
        /*0024*/ 	.word	0xfffffffc


//--------------------- .nv.constant4             --------------------------
	.section	.nv.constant4,"a",@progbits
	.align	8
	.align		8
.nv.constant4:
        /*0000*/ 	.dword	__assertfail
	.align		8
        /*0008*/ 	.dword	__unnamed_1
	.align		8
        /*0010*/ 	.dword	__unnamed_2
	.align		8
        /*0018*/ 	.dword	_ZN40_INTERNAL_14bfaddd_4_k_cu_59439969_212344cuda3std3__45__cpo5beginE
	.align		8
        /*0020*/ 	.dword	_ZN40_INTERNAL_14bfaddd_4_k_cu_59439969_212344cuda3std3__45__cpo3endE
	.align		8
        /*0028*/ 	.dword	_ZN40_INTERNAL_14bfaddd_4_k_cu_59439969_212344cuda3std3__45__cpo6cbeginE
	.align		8
        /*0030*/ 	.dword	_ZN40_INTERNAL_14bfaddd_4_k_cu_59439969_212344cuda3std3__45__cpo4cendE
	.align		8
        /*0038*/ 	.dword	_ZN40_INTERNAL_14bfaddd_4_k_cu_59439969_212344cuda3std3__442_GLOBAL__N__14bfaddd_4_k_cu_59439969_212346ignoreE
	.align		8
        /*0040*/ 	.dword	_ZN40_INTERNAL_14bfaddd_4_k_cu_59439969_212344cuda3std3__419piecewise_constructE
	.align		8
        /*0048*/ 	.dword	_ZN40_INTERNAL_14bfaddd_4_k_cu_59439969_212344cuda3std3__48in_placeE
	.align		8
        /*0050*/ 	.dword	_ZN40_INTERNAL_14bfaddd_4_k_cu_59439969_212344cuda3std6ranges3__45__cpo4swapE
	.align		8
        /*0058*/ 	.dword	_ZN40_INTERNAL_14bfaddd_4_k_cu_59439969_212344cuda3std6ranges3__45__cpo9iter_moveE
	.align		8
        /*0060*/ 	.dword	_ZN40_INTERNAL_14bfaddd_4_k_cu_59439969_212344cute7productE
	.align		8
        /*0068*/ 	.dword	_ZN40_INTERNAL_14bfaddd_4_k_cu_59439969_212344cute1_E
	.align		8
        /*0070*/ 	.dword	$str$25
	.align		8
        /*0078*/ 	.dword	$str$26
	.align		8
        /*0080*/ 	.dword	$str$27
	.align		8
        /*0088*/ 	.dword	$str$28


//--------------------- .text._ZN7cutlass13device_kernelINS_4gemm6kernel13GemmUniversalIN4cute5tupleIJiiiiEEENS1_10collective13CollectiveMmaINS1_35MainloopSm100TmaUmmaWarpSpecializedILi6ELi2ELi4ENS5_IJNS4_1CILi1EEESB_SB_EEEEENS5_IJNSA_ILi128EEESE_NSA_ILi64EEEEEENS_6half_tENS5_IJlSB_lEEESH_SI_NS4_8TiledMMAINS4_8MMA_AtomIJNS4_20SM100_MMA_F16BF16_SSISH_SH_fLi128ELi128ELNS4_4UMMA5MajorE0ELSN_0ELNSM_7ScaleInE0ELSO_0EEEEEENS4_6LayoutISC_NS5_IJNSA_ILi0EEESS_SS_EEEEENS5_IJNS4_10UnderscoreESV_SV_EEEEENS4_13SM90_TMA_LOADENS4_14ComposedLayoutINS4_7SwizzleILi3ELi4ELi3EEENS4_18smem_ptr_flag_bitsILi16EEENSR_INS5_IJNSA_ILi8EEESF_EEENS5_IJSF_SB_EEEEEEEvNS4_8identityESY_S18_vS19_EENS_8epilogue10collective18CollectiveEpilogueINS1B_23Sm100TmaWarpSpecializedILi4ELi2ELi32ELb1ELb0EEEJSG_NS5_IJNSR_ISE_SB_EENSR_INSA_ILi32EEESB_EEEEESH_SI_SH_SI_NS1B_6fusion15FusionCallbacksIS1F_NS1K_17LinearCombinationISH_fSH_fLNS_15FloatRoundStyleE2EEESG_S1J_JEEENS4_5SM1004TMEM4LOAD26SM100_TMEM_LOAD_32dp32b32xESY_NSZ_INS10_ILi2ELi4ELi3EEES13_NSR_INS5_IJS14_S1H_EEENS5_IJS1H_SB_EEEEEEENS4_39AutoVectorizingCopyWithAssumedAlignmentILi128EEENS4_14SM90_TMA_STOREES1Y_S20_S20_EEEvvEEEEvNT_6ParamsE --------------------------
	.section	.text._ZN7cutlass13device_kernelINS_4gemm6kernel13GemmUniversalIN4cute5tupleIJiiiiEEENS1_10collective13CollectiveMmaINS1_35MainloopSm100TmaUmmaWarpSpecializedILi6ELi2ELi4ENS5_IJNS4_1CILi1EEESB_SB_EEEEENS5_IJNSA_ILi128EEESE_NSA_ILi64EEEEEENS_6half_tENS5_IJlSB_lEEESH_SI_NS4_8TiledMMAINS4_8MMA_AtomIJNS4_20SM100_MMA_F16BF16_SSISH_SH_fLi128ELi128ELNS4_4UMMA5MajorE0ELSN_0ELNSM_7ScaleInE0ELSO_0EEEEEENS4_6LayoutISC_NS5_IJNSA_ILi0EEESS_SS_EEEEENS5_IJNS4_10UnderscoreESV_SV_EEEEENS4_13SM90_TMA_LOADENS4_14ComposedLayoutINS4_7SwizzleILi3ELi4ELi3EEENS4_18smem_ptr_flag_bitsILi16EEENSR_INS5_IJNSA_ILi8EEESF_EEENS5_IJSF_SB_EEEEEEEvNS4_8identityESY_S18_vS19_EENS_8epilogue10collective18CollectiveEpilogueINS1B_23Sm100TmaWarpSpecializedILi4ELi2ELi32ELb1ELb0EEEJSG_NS5_IJNSR_ISE_SB_EENSR_INSA_ILi32EEESB_EEEEESH_SI_SH_SI_NS1B_6fusion15FusionCallbacksIS1F_NS1K_17LinearCombinationISH_fSH_fLNS_15FloatRoundStyleE2EEESG_S1J_JEEENS4_5SM1004TMEM4LOAD26SM100_TMEM_LOAD_32dp32b32xESY_NSZ_INS10_ILi2ELi4ELi3EEES13_NSR_INS5_IJS14_S1H_EEENS5_IJS1H_SB_EEEEEEENS4_39AutoVectorizingCopyWithAssumedAlignmentILi128EEENS4_14SM90_TMA_STOREES1Y_S20_S20_EEEvvEEEEvNT_6ParamsE,"ax",@progbits
	.align	128
.text._ZN7cutlass13device_kernelINS_4gemm6kernel13GemmUniversalIN4cute5tupleIJiiiiEEENS1_10collective13CollectiveMmaINS1_35MainloopSm100TmaUmmaWarpSpecializedILi6ELi2ELi4ENS5_IJNS4_1CILi1EEESB_SB_EEEEENS5_IJNSA_ILi128EEESE_NSA_ILi64EEEEEENS_6half_tENS5_IJlSB_lEEESH_SI_NS4_8TiledMMAINS4_8MMA_AtomIJNS4_20SM100_MMA_F16BF16_SSISH_SH_fLi128ELi128ELNS4_4UMMA5MajorE0ELSN_0ELNSM_7ScaleInE0ELSO_0EEEEEENS4_6LayoutISC_NS5_IJNSA_ILi0EEESS_SS_EEEEENS5_IJNS4_10UnderscoreESV_SV_EEEEENS4_13SM90_TMA_LOADENS4_14ComposedLayoutINS4_7SwizzleILi3ELi4ELi3EEENS4_18smem_ptr_flag_bitsILi16EEENSR_INS5_IJNSA_ILi8EEESF_EEENS5_IJSF_SB_EEEEEEEvNS4_8identityESY_S18_vS19_EENS_8epilogue10collective18CollectiveEpilogueINS1B_23Sm100TmaWarpSpecializedILi4ELi2ELi32ELb1ELb0EEEJSG_NS5_IJNSR_ISE_SB_EENSR_INSA_ILi32EEESB_EEEEESH_SI_SH_SI_NS1B_6fusion15FusionCallbacksIS1F_NS1K_17LinearCombinationISH_fSH_fLNS_15FloatRoundStyleE2EEESG_S1J_JEEENS4_5SM1004TMEM4LOAD26SM100_TMEM_LOAD_32dp32b32xESY_NSZ_INS10_ILi2ELi4ELi3EEES13_NSR_INS5_IJS14_S1H_EEENS5_IJS1H_SB_EEEEEEENS4_39AutoVectorizingCopyWithAssumedAlignmentILi128EEENS4_14SM90_TMA_STOREES1Y_S20_S20_EEEvvEEEEvNT_6ParamsE:
        .type           _ZN7cutlass13device_kernelINS_4gemm6kernel13GemmUniversalIN4cute5tupleIJiiiiEEENS1_10collective13CollectiveMmaINS1_35MainloopSm100TmaUmmaWarpSpecializedILi6ELi2ELi4ENS5_IJNS4_1CILi1EEESB_SB_EEEEENS5_IJNSA_ILi128EEESE_NSA_ILi64EEEEEENS_6half_tENS5_IJlSB_lEEESH_SI_NS4_8TiledMMAINS4_8MMA_AtomIJNS4_20SM100_MMA_F16BF16_SSISH_SH_fLi128ELi128ELNS4_4UMMA5MajorE0ELSN_0ELNSM_7ScaleInE0ELSO_0EEEEEENS4_6LayoutISC_NS5_IJNSA_ILi0EEESS_SS_EEEEENS5_IJNS4_10UnderscoreESV_SV_EEEEENS4_13SM90_TMA_LOADENS4_14ComposedLayoutINS4_7SwizzleILi3ELi4ELi3EEENS4_18smem_ptr_flag_bitsILi16EEENSR_INS5_IJNSA_ILi8EEESF_EEENS5_IJSF_SB_EEEEEEEvNS4_8identityESY_S18_vS19_EENS_8epilogue10collective18CollectiveEpilogueINS1B_23Sm100TmaWarpSpecializedILi4ELi2ELi32ELb1ELb0EEEJSG_NS5_IJNSR_ISE_SB_EENSR_INSA_ILi32EEESB_EEEEESH_SI_SH_SI_NS1B_6fusion15FusionCallbacksIS1F_NS1K_17LinearCombinationISH_fSH_fLNS_15FloatRoundStyleE2EEESG_S1J_JEEENS4_5SM1004TMEM4LOAD26SM100_TMEM_LOAD_32dp32b32xESY_NSZ_INS10_ILi2ELi4ELi3EEES13_NSR_INS5_IJS14_S1H_EEENS5_IJS1H_SB_EEEEEEENS4_39AutoVectorizingCopyWithAssumedAlignmentILi128EEENS4_14SM90_TMA_STOREES1Y_S20_S20_EEEvvEEEEvNT_6ParamsE,@function
        .size           _ZN7cutlass13device_kernelINS_4gemm6kernel13GemmUniversalIN4cute5tupleIJiiiiEEENS1_10collective13CollectiveMmaINS1_35MainloopSm100TmaUmmaWarpSpecializedILi6ELi2ELi4ENS5_IJNS4_1CILi1EEESB_SB_EEEEENS5_IJNSA_ILi128EEESE_NSA_ILi64EEEEEENS_6half_tENS5_IJlSB_lEEESH_SI_NS4_8TiledMMAINS4_8MMA_AtomIJNS4_20SM100_MMA_F16BF16_SSISH_SH_fLi128ELi128ELNS4_4UMMA5MajorE0ELSN_0ELNSM_7ScaleInE0ELSO_0EEEEEENS4_6LayoutISC_NS5_IJNSA_ILi0EEESS_SS_EEEEENS5_IJNS4_10UnderscoreESV_SV_EEEEENS4_13SM90_TMA_LOADENS4_14ComposedLayoutINS4_7SwizzleILi3ELi4ELi3EEENS4_18smem_ptr_flag_bitsILi16EEENSR_INS5_IJNSA_ILi8EEESF_EEENS5_IJSF_SB_EEEEEEEvNS4_8identityESY_S18_vS19_EENS_8epilogue10collective18CollectiveEpilogueINS1B_23Sm100TmaWarpSpecializedILi4ELi2ELi32ELb1ELb0EEEJSG_NS5_IJNSR_ISE_SB_EENSR_INSA_ILi32EEESB_EEEEESH_SI_SH_SI_NS1B_6fusion15FusionCallbacksIS1F_NS1K_17LinearCombinationISH_fSH_fLNS_15FloatRoundStyleE2EEESG_S1J_JEEENS4_5SM1004TMEM4LOAD26SM100_TMEM_LOAD_32dp32b32xESY_NSZ_INS10_ILi2ELi4ELi3EEES13_NSR_INS5_IJS14_S1H_EEENS5_IJS1H_SB_EEEEEEENS4_39AutoVectorizingCopyWithAssumedAlignmentILi128EEENS4_14SM90_TMA_STOREES1Y_S20_S20_EEEvvEEEEvNT_6ParamsE,(.L_x_182 - _ZN7cutlass13device_kernelINS_4gemm6kernel13GemmUniversalIN4cute5tupleIJiiiiEEENS1_10collective13CollectiveMmaINS1_35MainloopSm100TmaUmmaWarpSpecializedILi6ELi2ELi4ENS5_IJNS4_1CILi1EEESB_SB_EEEEENS5_IJNSA_ILi128EEESE_NSA_ILi64EEEEEENS_6half_tENS5_IJlSB_lEEESH_SI_NS4_8TiledMMAINS4_8MMA_AtomIJNS4_20SM100_MMA_F16BF16_SSISH_SH_fLi128ELi128ELNS4_4UMMA5MajorE0ELSN_0ELNSM_7ScaleInE0ELSO_0EEEEEENS4_6LayoutISC_NS5_IJNSA_ILi0EEESS_SS_EEEEENS5_IJNS4_10UnderscoreESV_SV_EEEEENS4_13SM90_TMA_LOADENS4_14ComposedLayoutINS4_7SwizzleILi3ELi4ELi3EEENS4_18smem_ptr_flag_bitsILi16EEENSR_INS5_IJNSA_ILi8EEESF_EEENS5_IJSF_SB_EEEEEEEvNS4_8identityESY_S18_vS19_EENS_8epilogue10collective18CollectiveEpilogueINS1B_23Sm100TmaWarpSpecializedILi4ELi2ELi32ELb1ELb0EEEJSG_NS5_IJNSR_ISE_SB_EENSR_INSA_ILi32EEESB_EEEEESH_SI_SH_SI_NS1B_6fusion15FusionCallbacksIS1F_NS1K_17LinearCombinationISH_fSH_fLNS_15FloatRoundStyleE2EEESG_S1J_JEEENS4_5SM1004TMEM4LOAD26SM100_TMEM_LOAD_32dp32b32xESY_NSZ_INS10_ILi2ELi4ELi3EEES13_NSR_INS5_IJS14_S1H_EEENS5_IJS1H_SB_EEEEEEENS4_39AutoVectorizingCopyWithAssumedAlignmentILi128EEENS4_14SM90_TMA_STOREES1Y_S20_S20_EEEvvEEEEvNT_6ParamsE)
        .other          _ZN7cutlass13device_kernelINS_4gemm6kernel13GemmUniversalIN4cute5tupleIJiiiiEEENS1_10collective13CollectiveMmaINS1_35MainloopSm100TmaUmmaWarpSpecializedILi6ELi2ELi4ENS5_IJNS4_1CILi1EEESB_SB_EEEEENS5_IJNSA_ILi128EEESE_NSA_ILi64EEEEEENS_6half_tENS5_IJlSB_lEEESH_SI_NS4_8TiledMMAINS4_8MMA_AtomIJNS4_20SM100_MMA_F16BF16_SSISH_SH_fLi128ELi128ELNS4_4UMMA5MajorE0ELSN_0ELNSM_7ScaleInE0ELSO_0EEEEEENS4_6LayoutISC_NS5_IJNSA_ILi0EEESS_SS_EEEEENS5_IJNS4_10UnderscoreESV_SV_EEEEENS4_13SM90_TMA_LOADENS4_14ComposedLayoutINS4_7SwizzleILi3ELi4ELi3EEENS4_18smem_ptr_flag_bitsILi16EEENSR_INS5_IJNSA_ILi8EEESF_EEENS5_IJSF_SB_EEEEEEEvNS4_8identityESY_S18_vS19_EENS_8epilogue10collective18CollectiveEpilogueINS1B_23Sm100TmaWarpSpecializedILi4ELi2ELi32ELb1ELb0EEEJSG_NS5_IJNSR_ISE_SB_EENSR_INSA_ILi32EEESB_EEEEESH_SI_SH_SI_NS1B_6fusion15FusionCallbacksIS1F_NS1K_17LinearCombinationISH_fSH_fLNS_15FloatRoundStyleE2EEESG_S1J_JEEENS4_5SM1004TMEM4LOAD26SM100_TMEM_LOAD_32dp32b32xESY_NSZ_INS10_ILi2ELi4ELi3EEES13_NSR_INS5_IJS14_S1H_EEENS5_IJS1H_SB_EEEEEEENS4_39AutoVectorizingCopyWithAssumedAlignmentILi128EEENS4_14SM90_TMA_STOREES1Y_S20_S20_EEEvvEEEEvNT_6ParamsE,@"STO_CUDA_ENTRY STV_DEFAULT"
_ZN7cutlass13device_kernelINS_4gemm6kernel13GemmUniversalIN4cute5tupleIJiiiiEEENS1_10collective13CollectiveMmaINS1_35MainloopSm100TmaUmmaWarpSpecializedILi6ELi2ELi4ENS5_IJNS4_1CILi1EEESB_SB_EEEEENS5_IJNSA_ILi128EEESE_NSA_ILi64EEEEEENS_6half_tENS5_IJlSB_lEEESH_SI_NS4_8TiledMMAINS4_8MMA_AtomIJNS4_20SM100_MMA_F16BF16_SSISH_SH_fLi128ELi128ELNS4_4UMMA5MajorE0ELSN_0ELNSM_7ScaleInE0ELSO_0EEEEEENS4_6LayoutISC_NS5_IJNSA_ILi0EEESS_SS_EEEEENS5_IJNS4_10UnderscoreESV_SV_EEEEENS4_13SM90_TMA_LOADENS4_14ComposedLayoutINS4_7SwizzleILi3ELi4ELi3EEENS4_18smem_ptr_flag_bitsILi16EEENSR_INS5_IJNSA_ILi8EEESF_EEENS5_IJSF_SB_EEEEEEEvNS4_8identityESY_S18_vS19_EENS_8epilogue10collective18CollectiveEpilogueINS1B_23Sm100TmaWarpSpecializedILi4ELi2ELi32ELb1ELb0EEEJSG_NS5_IJNSR_ISE_SB_EENSR_INSA_ILi32EEESB_EEEEESH_SI_SH_SI_NS1B_6fusion15FusionCallbacksIS1F_NS1K_17LinearCombinationISH_fSH_fLNS_15FloatRoundStyleE2EEESG_S1J_JEEENS4_5SM1004TMEM4LOAD26SM100_TMEM_LOAD_32dp32b32xESY_NSZ_INS10_ILi2ELi4ELi3EEES13_NSR_INS5_IJS14_S1H_EEENS5_IJS1H_SB_EEEEEEENS4_39AutoVectorizingCopyWithAssumedAlignmentILi128EEENS4_14SM90_TMA_STOREES1Y_S20_S20_EEEvvEEEEvNT_6ParamsE:
[----:B------:R-:W1:Y:S01]  /*0000*/  LDC R1, c[0x0][0x37c] ;  /* 0x0000df00ff017b82 */ /* 0x000e620000000800 */
[----:B------:R-:W2:Y:S01]  /*0010*/  S2R R101, SR_TID.X ;  /* 0x0000000000657919 */ /* 0x000ea20000002100 */
[----:B------:R-:W3:Y:S01]  /*0020*/  LDCU.64 UR4, c[0x0][0x890] ;  /* 0x00011200ff0477ac */ /* 0x000ee20008000a00 */
[----:B------:R-:W-:Y:S02]  /*0030*/  PRMT R88, RZ, 0x7610, R88 ;  /* 0x00007610ff587816 */ /* 0x000fe40000000058 */
[----:B------:R-:W-:Y:S01]  /*0040*/  ELECT P5, URZ, PT ;  /* 0x0000000000ff782f */ /* 0x000fe200038a0000 */
[----:B------:R-:W4:Y:S01]  /*0050*/  LDCU.64 UR46, c[0x0][0x358] ;  /* 0x00006b00ff2e77ac */ /* 0x000f220008000a00 */
[----:B---3--:R-:W-:-:S04]  /*0060*/  UISETP.NE.U32.AND UP0, UPT, UR4, URZ, UPT ;  /* 0x000000ff0400728c */ /* 0x008fc8000bf05070 */
[----:B------:R-:W-:Y:S01]  /*0070*/  UISETP.NE.AND.EX UP0, UPT, UR5, URZ, UPT, UP0 ;  /* 0x000000ff0500728c */ /* 0x000fe2000bf05300 */
[----:B--2---:R-:W-:-:S05]  /*0080*/  SHF.R.U32.HI R92, RZ, 0x5, R101 ;  /* 0x00000005ff5c7819 */ /* 0x004fca0000011665 */
[----:B------:R-:W2:Y:S02]  /*0090*/  SHFL.IDX PT, R0, R92, RZ, 0x1f ;  /* 0x00001fff5c007589 */ /* 0x000ea400000e0000 */
[----:B--2---:R-:W-:Y:S01]  /*00a0*/  R2UR UR8, R0 ;  /* 0x00000000000872ca */ /* 0x004fe200000e0000 */
[----:B-1--4-:R-:W-:-:S14]  /*00b0*/  BRA.U UP0, `(.L_x_0) ;  /* 0x00000001002c7547 */ /* 0x012fdc000b800000 */
[----:B------:R-:W1:Y:S02]  /*00c0*/  LDCU.64 UR6, c[0x0][0x888] ;  /* 0x00011100ff0677ac */ /* 0x000e640008000a00 */
[----:B-1----:R-:W-:-:S04]  /*00d0*/  UISETP.NE.U32.AND UP0, UPT, UR6, URZ, UPT ;  /* 0x000000ff0600728c */ /* 0x002fc8000bf05070 */
[----:B------:R-:W-:-:S09]  /*00e0*/  UISETP.NE.AND.EX UP0, UPT, UR7, URZ, UPT, UP0 ;  /* 0x000000ff0700728c */ /* 0x000fd2000bf05300 */
[----:B------:R-:W-:Y:S05]  /*00f0*/  BRA.U !UP0, `(.L_x_1) ;  /* 0x0000000108107547 */ /* 0x000fea000b800000 */
[----:B------:R-:W1:Y:S02]  /*0100*/  LDC.64 R2, c[0x0][0x888] ;  /* 0x00022200ff027b82 */ /* 0x000e640000000a00 */
[----:B-1----:R1:W5:Y:S01]  /*0110*/  LDG.E R49, desc[UR46][R2.64] ;  /* 0x0000002e02317981 */ /* 0x002362000c1e1900 */
[----:B------:R-:W-:Y:S01]  /*0120*/  HFMA2 R88, -RZ, RZ, 0, 5.9604644775390625e-08 ;  /* 0x00000001ff587431 */ /* 0x000fe200000001ff */
[----:B------:R-:W-:Y:S05]  /*0130*/  BRA `(.L_x_0) ;  /* 0x00000000000c7947 */ /* 0x000fea0003800000 */
.L_x_1:
[----:B------:R-:W1:Y:S01]  /*0140*/  LDCU UR6, c[0x0][0x880] ;  /* 0x00011000ff0677ac */ /* 0x000e620008000800 */
[----:B------:R-:W-:Y:S01]  /*0150*/  HFMA2 R88, -RZ, RZ, 0, 5.9604644775390625e-08 ;  /* 0x00000001ff587431 */ /* 0x000fe200000001ff */
[----:B-1----:R-:W-:-:S07]  /*0160*/  MOV R49, UR6 ;  /* 0x0000000600317c02 */ /* 0x002fce0008000f00 */
.L_x_0:
[----:B------:R-:W2:Y:S02]  /*0170*/  LDCU.64 UR6, c[0x0][0x8b0] ;  /* 0x00011600ff0677ac */ /* 0x000ea40008000a00 */
[----:B--2---:R-:W-:-:S04]  /*0180*/  UISETP.NE.U32.AND UP0, UPT, UR6, URZ, UPT ;  /* 0x000000ff0600728c */ /* 0x004fc8000bf05070 */
[----:B------:R-:W-:-:S09]  /*0190*/  UISETP.NE.AND.EX UP0, UPT, UR7, URZ, UPT, UP0 ;  /* 0x000000ff0700728c */ /* 0x000fd2000bf05300 */
[----:B------:R-:W-:Y:S05]  /*01a0*/  BRA.U UP0, `(.L_x_2) ;  /* 0x0000000100247547 */ /* 0x000fea000b800000 */
[----:B------:R-:W2:Y:S02]  /*01b0*/  LDCU.64 UR6, c[0x0][0x8a8] ;  /* 0x00011500ff0677ac */ /* 0x000ea40008000a00 */
[----:B--2---:R-:W-:-:S04]  /*01c0*/  UISETP.NE.U32.AND UP0, UPT, UR6, URZ, UPT ;  /* 0x000000ff0600728c */ /* 0x004fc8000bf05070 */
[----:B------:R-:W-:-:S09]  /*01d0*/  UISETP.NE.AND.EX UP0, UPT, UR7, URZ, UPT, UP0 ;  /* 0x000000ff0700728c */ /* 0x000fd2000bf05300 */
[----:B------:R-:W-:Y:S05]  /*01e0*/  BRA.U !UP0, `(.L_x_3) ;  /* 0x00000001080c7547 */ /* 0x000fea000b800000 */
[----:B-1----:R-:W1:Y:S02]  /*01f0*/  LDC.64 R2, c[0x0][0x8a8] ;  /* 0x00022a00ff027b82 */ /* 0x002e640000000a00 */
[----:B-1----:R2:W5:Y:S01]  /*0200*/  LDG.E R47, desc[UR46][R2.64] ;  /* 0x0000002e022f7981 */ /* 0x002562000c1e1900 */
[----:B------:R-:W-:Y:S05]  /*0210*/  BRA `(.L_x_2) ;  /* 0x0000000000087947 */ /* 0x000fea0003800000 */
.L_x_3:
[----:B------:R-:W2:Y:S02]  /*0220*/  LDCU UR6, c[0x0][0x8a0] ;  /* 0x00011400ff0677ac */ /* 0x000ea40008000800 */
[----:B--2---:R-:W-:Y:S02]  /*0230*/  MOV R47, UR6 ;  /* 0x00000006002f7c02 */ /* 0x004fe40008000f00 */
.L_x_2:
[----:B------:R-:W-:Y:S01]  /*0240*/  IMAD.U32 R0, RZ, RZ, UR8 ;  /* 0x00000008ff007e24 */ /* 0x000fe2000f8e00ff */
[----:B------:R-:W-:Y:S04]  /*0250*/  BSSY.RECONVERGENT B0, `(.L_x_4) ;  /* 0x000000c000007945 */ /* 0x000fe80003800200 */
[C---:B------:R-:W-:Y:S02]  /*0260*/  ISETP.NE.OR P1, PT, R0.reuse, 0x1, !P5 ;  /* 0x000000010000780c */ /* 0x040fe40006f25670 */
[----:B------:R-:W-:-:S11]  /*0270*/  ISETP.NE.OR P0, PT, R0, 0x3, !P5 ;  /* 0x000000030000780c */ /* 0x000fd60006f05670 */
[----:B------:R-:W-:Y:S05]  /*0280*/  @P1 BRA `(.L_x_5) ;  /* 0x0000000000201947 */ /* 0x000fea0003800000 */
[----:B------:R-:W3:Y:S02]  /*0290*/  LDCU.64 UR6, c[0x0][0x348] ;  /* 0x00006900ff0677ac */ /* 0x000ee40008000a00 */
[----:B---3--:R-:W-:Y:S02]  /*02a0*/  UIADD3 UR10, UP1, UPT, UR6, 0x80, URZ ;  /* 0x00000080060a7890 */ /* 0x008fe4000ff3e0ff */
[----:B------:R-:W-:Y:S02]  /*02b0*/  UIADD3 UR6, UP0, UPT, UR6, 0x180, URZ ;  /* 0x0000018006067890 */ /* 0x000fe4000ff1e0ff */
[----:B------:R-:W-:Y:S02]  /*02c0*/  UIADD3.X UR11, UPT, UPT, URZ, UR7, URZ, UP1, !UPT ;  /* 0x00000007ff0b7290 */ /* 0x000fe40008ffe4ff */
[----:B------:R-:W-:-:S07]  /*02d0*/  UIADD3.X UR7, UPT, UPT, URZ, UR7, URZ, UP0, !UPT ;  /* 0x00000007ff077290 */ /* 0x000fce00087fe4ff */
[----:B------:R3:W-:Y:S02]  /*02e0*/  UTMACCTL.PF [UR10] ;  /* 0x000000000a0079b9 */ /* 0x0007e40008040000 */
[----:B------:R3:W-:Y:S02]  /*02f0*/  UTMACCTL.PF [UR6] ;  /* 0x00000000060079b9 */ /* 0x0007e40008040000 */
[----:B---3--:R-:W-:Y:S01]  /*0300*/  NOP ;  /* 0x0000000000007918 */ /* 0x008fe20000000000 */
.L_x_5:
[----:B------:R-:W-:Y:S05]  /*0310*/  BSYNC.RECONVERGENT B0 ;  /* 0x0000000000007941 */ /* 0x000fea0003800200 */
.L_x_4:
[----:B------:R-:W-:Y:S04]  /*0320*/  BSSY.RECONVERGENT B0, `(.L_x_6) ;  /* 0x000000a000007945 */ /* 0x000fe80003800200 */
        /* <DEDUP_REMOVED lines=9> */
.L_x_7:
[----:B------:R-:W-:Y:S05]  /*03c0*/  BSYNC.RECONVERGENT B0 ;  /* 0x0000000000007941 */ /* 0x000fea0003800200 */
.L_x_6:
[----:B------:R-:W3:Y:S01]  /*03d0*/  LDCU.64 UR6, c[0x0][0x888] ;  /* 0x00011100ff0677ac */ /* 0x000ee20008000a00 */
[----:B------:R-:W-:Y:S02]  /*03e0*/  UISETP.EQ.U32.AND UP1, UPT, UR4, URZ, UPT ;  /* 0x000000ff0400728c */ /* 0x000fe4000bf22070 */
[----:B------:R-:W-:Y:S02]  /*03f0*/  UPLOP3.LUT UP2, UPT, UPT, UPT, UPT, 0x80, 0x8 ;  /* 0x000000000008789c */ /* 0x000fe40003f4f070 */
[----:B---3--:R-:W-:-:S04]  /*0400*/  UISETP.NE.U32.AND UP0, UPT, UR6, URZ, UPT ;  /* 0x000000ff0600728c */ /* 0x008fc8000bf05070 */
[----:B------:R-:W-:-:S04]  /*0410*/  UISETP.NE.AND.EX UP0, UPT, UR7, URZ, UPT, UP0 ;  /* 0x000000ff0700728c */ /* 0x000fc8000bf05300 */
[----:B------:R-:W-:-:S04]  /*0420*/  UISETP.EQ.OR.EX UP3, UPT, UR5, URZ, !UP0, UP1 ;  /* 0x000000ff0500728c */ /* 0x000fc8000c762710 */
[----:B------:R-:W-:-:S05]  /*0430*/  UP2UR UR50, UPR, URZ, 0x8 ;  /* 0x00000008ff327883 */ /* 0x000fca0008000000 */
[----:B------:R-:W-:Y:S07]  /*0440*/  BRA.U !UP3, `(.L_x_8) ;  /* 0x000000010b207547 */ /* 0x000fee000b800000 */
[----:B------:R-:W-:Y:S01]  /*0450*/  UISETP.NE.U32.AND UP2, UPT, UR4, URZ, UPT ;  /* 0x000000ff0400728c */ /* 0x000fe2000bf45070 */
[----:B-----5:R-:W-:Y:S01]  /*0460*/  FSETP.NEU.AND P0, PT, R49, RZ, PT ;  /* 0x000000ff3100720b */ /* 0x020fe20003f0d000 */
[----:B------:R-:W-:Y:S02]  /*0470*/  USEL UR4, URZ, 0xffffffff, UP0 ;  /* 0xffffffffff047887 */ /* 0x000fe40008000000 */
[----:B------:R-:W-:-:S10]  /*0480*/  UISETP.NE.AND.EX UP2, UPT, UR5, URZ, UPT, UP2 ;  /* 0x000000ff0500728c */ /* 0x000fd4000bf45320 */
[----:B------:R-:W-:Y:S01]  /*0490*/  VOTEU.ANY UP1, P0 ;  /* 0x0000000000ff7886 */ /* 0x000fe20000020100 */
[----:B------:R-:W-:-:S04]  /*04a0*/  @!UP2 USEL UR4, URZ, 0xffffffff, UP1 ;  /* 0xffffffffff04a887 */ /* 0x000fc80008800000 */
[----:B------:R-:W-:-:S04]  /*04b0*/  ULOP3.LUT UR4, UR4, 0x1, URZ, 0xc0, !UPT ;  /* 0x0000000104047892 */ /* 0x000fc8000f8ec0ff */
[----:B------:R-:W-:-:S11]  /*04c0*/  UISETP.NE.U32.AND UP2, UPT, UR4, 0x1, UPT ;  /* 0x000000010400788c */ /* 0x000fd6000bf45070 */
.L_x_8:
[----:B-12---:R-:W1:Y:S01]  /*04d0*/  SHFL.IDX PT, R2, R92, RZ, 0x1f ;  /* 0x00001fff5c027589 */ /* 0x006e6200000e0000 */
[----:B------:R-:W-:-:S04]  /*04e0*/  UISETP.NE.AND UP1, UPT, UR8, 0x2, UPT ;  /* 0x000000020800788c */ /* 0x000fc8000bf25270 */
[----:B------:R-:W-:Y:S01]  /*04f0*/  USEL UR6, URZ, 0x1, UP1 ;  /* 0x00000001ff067887 */ /* 0x000fe20008800000 */
[----:B-1----:R-:W-:-:S13]  /*0500*/  ISETP.NE.AND P0, PT, R2, RZ, PT ;  /* 0x000000ff0200720c */ /* 0x002fda0003f05270 */
[----:B------:R-:W-:Y:S05]  /*0510*/  @P0 BRA `(.L_x_9) ;  /* 0x0000000000580947 */ /* 0x000fea0003800000 */
[----:B------:R-:W1:Y:S01]  /*0520*/  S2UR UR5, SR_CgaCtaId ;  /* 0x00000000000579c3 */ /* 0x000e620000008800 */
[----:B------:R-:W-:Y:S01]  /*0530*/  UMOV UR7, 0x400 ;  /* 0x0000040000077882 */ /* 0x000fe20000000000 */
[----:B------:R-:W-:Y:S01]  /*0540*/  UMOV UR4, 0x1 ;  /* 0x0000000100047882 */ /* 0x000fe20000000000 */
[----:B------:R-:W-:Y:S01]  /*0550*/  ELECT P0, URZ, PT ;  /* 0x0000000000ff782f */ /* 0x000fe20003800000 */
[----:B------:R-:W-:-:S04]  /*0560*/  UIADD3 UR10, UPT, UPT, -UR4, 0x100000, URZ ;  /* 0x00100000040a7890 */ /* 0x000fc8000fffe1ff */
[----:B------:R-:W-:Y:S02]  /*0570*/  USHF.L.U32 UR11, UR10, 0xb, URZ ;  /* 0x0000000b0a0b7899 */ /* 0x000fe400080006ff */
[----:B------:R-:W-:Y:S02]  /*0580*/  USHF.L.U32 UR10, UR10, 0x1, URZ ;  /* 0x000000010a0a7899 */ /* 0x000fe400080006ff */
[----:B-1----:R-:W-:Y:S01]  /*0590*/  ULEA UR5, UR5, UR7, 0x18 ;  /* 0x0000000705057291 */ /* 0x002fe2000f8ec0ff */
[----:B------:R-:W1:Y:S11]  /*05a0*/  FENCE.VIEW.ASYNC.S ;  /* 0x00000000000073c6 */ /* 0x000e760000000000 */
[----:B-1----:R1:W2:Y:S01]  /*05b0*/  SYNCS.EXCH.64 URZ, [UR5], UR10 ;  /* 0x0000000a05ff75b2 */ /* 0x0022a20008000100 */
[----:B------:R1:W3:Y:S01]  /*05c0*/  SYNCS.EXCH.64 URZ, [UR5+0x30], UR10 ;  /* 0x0000300a05ff75b2 */ /* 0x0002e20008000100 */
[----:B------:R1:W4:Y:S01]  /*05d0*/  SYNCS.EXCH.64 URZ, [UR5+0x8], UR10 ;  /* 0x0000080a05ff75b2 */ /* 0x0003220008000100 */
[----:B------:R1:W1:Y:S01]  /*05e0*/  SYNCS.EXCH.64 URZ, [UR5+0x38], UR10 ;  /* 0x0000380a05ff75b2 */ /* 0x0002620008000100 */
        /* <DEDUP_REMOVED lines=8> */
[----:B------:R-:W-:Y:S01]  /*0670*/  NOP ;  /* 0x0000000000007918 */ /* 0x000fe20000000000 */
.L_x_9:
[----:B------:R-:W2:Y:S01]  /*0680*/  SHFL.IDX PT, R2, R92, RZ, 0x1f ;  /* 0x00001fff5c027589 */ /* 0x000ea200000e0000 */
[----:B------:R-:W-:Y:S01]  /*0690*/  NOP ;  /* 0x0000000000007918 */ /* 0x000fe20000000000 */
[----:B--2---:R-:W-:-:S13]  /*06a0*/  ISETP.NE.AND P0, PT, R2, 0x1, PT ;  /* 0x000000010200780c */ /* 0x004fda0003f05270 */
[----:B------:R-:W-:Y:S05]  /*06b0*/  @P0 BRA `(.L_x_10) ;  /* 0x0000000000580947 */ /* 0x000fea0003800000 */
[----:B------:R-:W2:Y:S01]  /*06c0*/  S2UR UR7, SR_CgaCtaId ;  /* 0x00000000000779c3 */ /* 0x000ea20000008800 */
[----:B------:R-:W-:Y:S01]  /*06d0*/  UMOV UR9, 0x400 ;  /* 0x0000040000097882 */ /* 0x000fe20000000000 */
[----:B-1----:R-:W-:Y:S01]  /*06e0*/  UMOV UR5, 0x20 ;  /* 0x0000002000057882 */ /* 0x002fe20000000000 */
[----:B------:R-:W-:Y:S01]  /*06f0*/  UMOV UR4, 0x80 ;  /* 0x0000008000047882 */ /* 0x000fe20000000000 */
[----:B------:R-:W-:-:S04]  /*0700*/  UIADD3 UR10, UPT, UPT, -UR5, 0x100000, URZ ;  /* 0x00100000050a7890 */ /* 0x000fc8000fffe1ff */
[----:B------:R-:W-:Y:S02]  /*0710*/  USHF.L.U32 UR11, UR10, 0xb, URZ ;  /* 0x0000000b0a0b7899 */ /* 0x000fe400080006ff */
[----:B------:R-:W-:Y:S02]  /*0720*/  USHF.L.U32 UR10, UR10, 0x1, URZ ;  /* 0x000000010a0a7899 */ /* 0x000fe400080006ff */
[----:B------:R-:W-:-:S04]  /*0730*/  UIADD3 UR4, UPT, UPT, -UR4, 0x100000, URZ ;  /* 0x0010000004047890 */ /* 0x000fc8000fffe1ff */
[----:B------:R-:W-:Y:S02]  /*0740*/  USHF.L.U32 UR5, UR4, 0xb, URZ ;  /* 0x0000000b04057899 */ /* 0x000fe400080006ff */
[----:B------:R-:W-:Y:S01]  /*0750*/  USHF.L.U32 UR4, UR4, 0x1, URZ ;  /* 0x0000000104047899 */ /* 0x000fe200080006ff */
[----:B------:R-:W-:Y:S01]  /*0760*/  ELECT P0, URZ, PT ;  /* 0x0000000000ff782f */ /* 0x000fe20003800000 */
[----:B--2---:R-:W-:Y:S01]  /*0770*/  ULEA UR7, UR7, UR9, 0x18 ;  /* 0x0000000907077291 */ /* 0x004fe2000f8ec0ff */
[----:B------:R-:W1:Y:S11]  /*0780*/  FENCE.VIEW.ASYNC.S ;  /* 0x00000000000073c6 */ /* 0x000e760000000000 */
[----:B-1----:R2:W1:Y:S01]  /*0790*/  SYNCS.EXCH.64 URZ, [UR7+0x60], UR10 ;  /* 0x0000600a07ff75b2 */ /* 0x0024620008000100 */
[----:B------:R2:W1:Y:S01]  /*07a0*/  SYNCS.EXCH.64 URZ, [UR7+0x80], UR4 ;  /* 0x0000800407ff75b2 */ /* 0x0004620008000100 */
[----:B------:R2:W1:Y:S01]  /*07b0*/  SYNCS.EXCH.64 URZ, [UR7+0x68], UR10 ;  /* 0x0000680a07ff75b2 */ /* 0x0004620008000100 */
[----:B------:R2:W1:Y:S01]  /*07c0*/  SYNCS.EXCH.64 URZ, [UR7+0x88], UR4 ;  /* 0x0000880407ff75b2 */ /* 0x0004620008000100 */
[----:B------:R2:W1:Y:S01]  /*07d0*/  SYNCS.EXCH.64 URZ, [UR7+0x70], UR10 ;  /* 0x0000700a07ff75b2 */ /* 0x0004620008000100 */
[----:B------:R2:W1:Y:S01]  /*07e0*/  SYNCS.EXCH.64 URZ, [UR7+0x90], UR4 ;  /* 0x0000900407ff75b2 */ /* 0x0004620008000100 */
[----:B------:R2:W1:Y:S01]  /*07f0*/  SYNCS.EXCH.64 URZ, [UR7+0x78], UR10 ;  /* 0x0000780a07ff75b2 */ /* 0x0004620008000100 */
[----:B------:R2:W1:Y:S02]  /*0800*/  SYNCS.EXCH.64 URZ, [UR7+0x98], UR4 ;  /* 0x0000980407ff75b2 */ /* 0x0004640008000100 */
[----:B--2---:R-:W-:Y:S01]  /*0810*/  NOP ;  /* 0x0000000000007918 */ /* 0x004fe20000000000 */
.L_x_10:
[----:B------:R-:W2:Y:S01]  /*0820*/  SHFL.IDX PT, R2, R92, RZ, 0x1f ;  /* 0x00001fff5c027589 */ /* 0x000ea200000e0000 */
[----:B------:R-:W-:Y:S01]  /*0830*/  NOP ;  /* 0x0000000000007918 */ /* 0x000fe20000000000 */
[----:B--2---:R-:W-:-:S13]  /*0840*/  ISETP.NE.AND P0, PT, R2, 0x3, PT ;  /* 0x000000030200780c */ /* 0x004fda0003f05270 */
[----:B------:R-:W-:Y:S05]  /*0850*/  @P0 BRA `(.L_x_11) ;  /* 0x0000000000300947 */ /* 0x000fea0003800000 */
[----:B-1----:R-:W1:Y:S01]  /*0860*/  S2UR UR5, SR_CgaCtaId ;  /* 0x00000000000579c3 */ /* 0x002e620000008800 */
        /* <DEDUP_REMOVED lines=8> */
[----:B-1----:R2:W1:Y:S01]  /*08f0*/  SYNCS.EXCH.64 URZ, [UR5+0xa0], UR10 ;  /* 0x0000a00a05ff75b2 */ /* 0x0024620008000100 */
[----:B------:R2:W1:Y:S02]  /*0900*/  SYNCS.EXCH.64 URZ, [UR5+0xa8], UR10 ;  /* 0x0000a80a05ff75b2 */ /* 0x0004640008000100 */
[----:B--2---:R-:W-:Y:S01]  /*0910*/  NOP ;  /* 0x0000000000007918 */ /* 0x004fe20000000000 */
.L_x_11:
[----:B------:R-:W2:Y:S01]  /*0920*/  SHFL.IDX PT, R2, R92, RZ, 0x1f ;  /* 0x00001fff5c027589 */ /* 0x000ea200000e0000 */
[----:B------:R-:W-:Y:S01]  /*0930*/  NOP ;  /* 0x0000000000007918 */ /* 0x000fe20000000000 */
[----:B--2---:R-:W-:-:S13]  /*0940*/  ISETP.NE.AND P0, PT, R2, 0x4, PT ;  /* 0x000000040200780c */ /* 0x004fda0003f05270 */
[----:B------:R-:W-:Y:S05]  /*0950*/  @P0 BRA `(.L_x_12) ;  /* 0x00000000004c0947 */ /* 0x000fea0003800000 */
[----:B-1----:R-:W1:Y:S01]  /*0960*/  S2UR UR5, SR_CgaCtaId ;  /* 0x00000000000579c3 */ /* 0x002e620000008800 */
[----:B------:R-:W-:Y:S01]  /*0970*/  UMOV UR9, 0x100 ;  /* 0x0000010000097882 */ /* 0x000fe20000000000 */
[----:B------:R-:W-:Y:S01]  /*0980*/  UMOV UR7, 0x400 ;  /* 0x0000040000077882 */ /* 0x000fe20000000000 */
[----:B------:R-:W-:Y:S01]  /*0990*/  USEL UR9, UR9, 0xe0, UP2 ;  /* 0x000000e009097887 */ /* 0x000fe20009000000 */
[----:B------:R-:W-:Y:S01]  /*09a0*/  UMOV UR4, 0x1 ;  /* 0x0000000100047882 */ /* 0x000fe20000000000 */
[----:B------:R-:W-:Y:S01]  /*09b0*/  ELECT P0, URZ, PT ;  /* 0x0000000000ff782f */ /* 0x000fe20003800000 */
[----:B------:R-:W-:-:S04]  /*09c0*/  UIADD3 UR10, UPT, UPT, -UR4, 0x100000, URZ ;  /* 0x00100000040a7890 */ /* 0x000fc8000fffe1ff */
[----:B------:R-:W-:Y:S02]  /*09d0*/  USHF.L.U32 UR11, UR10, 0xb, URZ ;  /* 0x0000000b0a0b7899 */ /* 0x000fe400080006ff */
[----:B------:R-:W-:Y:S02]  /*09e0*/  USHF.L.U32 UR10, UR10, 0x1, URZ ;  /* 0x000000010a0a7899 */ /* 0x000fe400080006ff */
[----:B------:R-:W-:-:S04]  /*09f0*/  UIADD3 UR12, UPT, UPT, -UR9, 0x100000, URZ ;  /* 0x00100000090c7890 */ /* 0x000fc8000fffe1ff */
[----:B------:R-:W-:Y:S02]  /*0a00*/  USHF.L.U32 UR13, UR12, 0xb, URZ ;  /* 0x0000000b0c0d7899 */ /* 0x000fe400080006ff */
[----:B------:R-:W-:Y:S02]  /*0a10*/  USHF.L.U32 UR12, UR12, 0x1, URZ ;  /* 0x000000010c0c7899 */ /* 0x000fe400080006ff */
[----:B-1----:R-:W-:Y:S01]  /*0a20*/  ULEA UR5, UR5, UR7, 0x18 ;  /* 0x0000000705057291 */ /* 0x002fe2000f8ec0ff */
[----:B------:R-:W1:Y:S11]  /*0a30*/  FENCE.VIEW.ASYNC.S ;  /* 0x00000000000073c6 */ /* 0x000e760000000000 */
[----:B-1----:R2:W1:Y:S01]  /*0a40*/  SYNCS.EXCH.64 URZ, [UR5+0xb0], UR10 ;  /* 0x0000b00a05ff75b2 */ /* 0x0024620008000100 */
[----:B------:R2:W1:Y:S01]  /*0a50*/  SYNCS.EXCH.64 URZ, [UR5+0xc0], UR12 ;  /* 0x0000c00c05ff75b2 */ /* 0x0004620008000100 */
[----:B------:R2:W1:Y:S01]  /*0a60*/  SYNCS.EXCH.64 URZ, [UR5+0xb8], UR10 ;  /* 0x0000b80a05ff75b2 */ /* 0x0004620008000100 */
[----:B------:R2:W1:Y:S02]  /*0a70*/  SYNCS.EXCH.64 URZ, [UR5+0xc8], UR12 ;  /* 0x0000c80c05ff75b2 */ /* 0x0004640008000100 */
[----:B--2---:R-:W-:Y:S01]  /*0a80*/  NOP ;  /* 0x0000000000007918 */ /* 0x004fe20000000000 */
.L_x_12:
        /* <DEDUP_REMOVED lines=26> */
.L_x_13:
        /* <DEDUP_REMOVED lines=18> */
.L_x_14:
[----:B-1----:R-:W1:Y:S01]  /*0d50*/  S2UR UR5, SR_CTAID.X ;  /* 0x00000000000579c3 */ /* 0x002e620000002500 */
[----:B------:R-:W-:-:S05]  /*0d60*/  CS2R.32 R87, SR_CgaSize ;  /* 0x0000000000577805 */ /* 0x000fca0000008a00 */
[----:B------:R-:W-:-:S05]  /*0d70*/  IMAD R87, R87, -0xa0, RZ ;  /* 0xffffff6057577824 */ /* 0x000fca00078e02ff */
[----:B------:R-:W-:-:S14]  /*0d80*/  R2UR UR9, R87 ;  /* 0x00000000570972ca */ /* 0x000fdc00000e0000 */
[----:B------:R-:W2:Y:S01]  /*0d90*/  LDCU UR9, c[0x0][UR9+0x2b0] ;  /* 0x00005600090977ac */ /* 0x000ea20008000800 */
[----:B------:R-:W-:Y:S01]  /*0da0*/  NOP ;  /* 0x0000000000007918 */ /* 0x000fe20000000000 */
[----:B------:R-:W-:-:S05]  /*0db0*/  CS2R.32 R87, SR_CgaSize ;  /* 0x0000000000577805 */ /* 0x000fca0000008a00 */
[----:B------:R-:W-:-:S05]  /*0dc0*/  IMAD R87, R87, -0xa0, RZ ;  /* 0xffffff6057577824 */ /* 0x000fca00078e02ff */
[----:B------:R-:W-:-:S14]  /*0dd0*/  R2UR UR7, R87 ;  /* 0x00000000570772ca */ /* 0x000fdc00000e0000 */
[----:B------:R-:W3:Y:S01]  /*0de0*/  LDCU UR7, c[0x0][UR7+0x2b4] ;  /* 0x00005680070777ac */ /* 0x000ee20008000800 */
[----:B------:R-:W4:Y:S08]  /*0df0*/  S2UR UR4, SR_CTAID.Y ;  /* 0x00000000000479c3 */ /* 0x000f300000002600 */
[----:B------:R-:W3:Y:S01]  /*0e00*/  LDC R10, c[0x0][0xb24] ;  /* 0x0002c900ff0a7b82 */ /* 0x000ee20000000800 */
[----:B-1----:R-:W-:-:S02]  /*0e10*/  I2FP.F32.U32 R87, UR5 ;  /* 0x0000000500577c45 */ /* 0x002fc40008201000 */
[----:B------:R-:W-:-:S05]  /*0e20*/  CS2R.32 R3, SR_CgaSize ;  /* 0x0000000000037805 */ /* 0x000fca0000008a00 */
[----:B------:R-:W-:-:S06]  /*0e30*/  IMAD R3, R3, -0xa0, RZ ;  /* 0xffffff6003037824 */ /* 0x000fcc00078e02ff */
[----:B------:R-:W1:Y:S01]  /*0e40*/  LDC R3, c[0x0][R3+0x2a0] ;  /* 0x0000a80003037b82 */ /* 0x000e620000000800 */
[----:B------:R-:W-:Y:S01]  /*0e50*/  MOV R15, UR5 ;  /* 0x00000005000f7c02 */ /* 0x000fe20008000f00 */
[----:B--2---:R-:W-:Y:S01]  /*0e60*/  FMUL R87, R87, UR9 ;  /* 0x0000000957577c20 */ /* 0x004fe20008400000 */
[----:B----4-:R-:W-:Y:S02]  /*0e70*/  I2FP.F32.U32 R86, UR4 ;  /* 0x0000000400567c45 */ /* 0x010fe40008201000 */
[----:B------:R-:W-:-:S05]  /*0e80*/  CS2R.32 R2, SR_CgaSize ;  /* 0x0000000000027805 */ /* 0x000fca0000008a00 */
[----:B------:R-:W-:-:S06]  /*0e90*/  IMAD R2, R2, -0xa0, RZ ;  /* 0xffffff6002027824 */ /* 0x000fcc00078e02ff */
[----:B------:R-:W2:Y:S01]  /*0ea0*/  LDC R2, c[0x0][R2+0x2a4] ;  /* 0x0000a90002027b82 */ /* 0x000ea20000000800 */
[----:B------:R-:W-:Y:S01]  /*0eb0*/  MOV R14, UR4 ;  /* 0x00000004000e7c02 */ /* 0x000fe20008000f00 */
[----:B------:R-:W4:Y:S01]  /*0ec0*/  F2I.U32.TRUNC.NTZ R87, R87 ;  /* 0x0000005700577305 */ /* 0x000f22000020f000 */
[----:B---3--:R-:W-:-:S05]  /*0ed0*/  FMUL R86, R86, UR7 ;  /* 0x0000000756567c20 */ /* 0x008fca0008400000 */
[----:B------:R-:W-:Y:S01]  /*0ee0*/  BAR.SYNC.DEFER_BLOCKING 0x0 ;  /* 0x0000000000007b1d */ /* 0x000fe20000010000 */
[----:B------:R-:W-:-:S05]  /*0ef0*/  ISETP.GE.AND P0, PT, R10, 0x1, PT ;  /* 0x000000010a00780c */ /* 0x000fca0003f06270 */
[----:B------:R-:W3:Y:S02]  /*0f00*/  F2I.U32.TRUNC.NTZ R86, R86 ;  /* 0x0000005600567305 */ /* 0x000ee4000020f000 */
[----:B------:R-:W2:Y:S01]  /*0f10*/  S2UR UR36, SR_CTAID.Z ;  /* 0x00000000002479c3 */ /* 0x000ea20000002700 */
[----:B----4-:R-:W-:-:S05]  /*0f20*/  IADD3 R87, PT, PT, -R87, RZ, RZ ;  /* 0x000000ff57577210 */ /* 0x010fca0007ffe1ff */
[----:B-1----:R-:W-:Y:S01]  /*0f30*/  IMAD R87, R3, R87, UR5 ;  /* 0x0000000503577e24 */ /* 0x002fe2000f8e0257 */
[----:B---3--:R-:W-:-:S05]  /*0f40*/  IADD3 R86, PT, PT, -R86, RZ, RZ ;  /* 0x000000ff56567210 */ /* 0x008fca0007ffe1ff */
[----:B--2---:R-:W-:Y:S01]  /*0f50*/  IMAD R86, R2, R86, UR4 ;  /* 0x0000000402567e24 */ /* 0x004fe2000f8e0256 */
[----:B------:R-:W-:Y:S06]  /*0f60*/  @!P0 BRA `(.L_x_15) ;  /* 0x0000000000b88947 */ /* 0x000fec0003800000 */
[----:B------:R-:W1:Y:S01]  /*0f70*/  LDC.64 R4, c[0x0][0xb18] ;  /* 0x0002c600ff047b82 */ /* 0x000e620000000a00 */
[----:B------:R-:W-:-:S07]  /*0f80*/  ISETP.NE.AND P0, PT, R10, 0x1, PT ;  /* 0x000000010a00780c */ /* 0x000fce0003f05270 */
[----:B------:R-:W2:Y:S08]  /*0f90*/  LDC R9, c[0x0][0xb0c] ;  /* 0x0002c300ff097b82 */ /* 0x000eb00000000800 */
[----:B------:R-:W3:Y:S08]  /*0fa0*/  LDC R12, c[0x0][0x370] ;  /* 0x0000dc00ff0c7b82 */ /* 0x000ef00000000800 */
[----:B------:R-:W4:Y:S01]  /*0fb0*/  LDC R11, c[0x0][0x374] ;  /* 0x0000dd00ff0b7b82 */ /* 0x000f220000000800 */
[----:B-1----:R-:W-:-:S07]  /*0fc0*/  ISETP.NE.AND P1, PT, R4, 0x1, PT ;  /* 0x000000010400780c */ /* 0x002fce0003f25270 */
[----:B------:R-:W3:Y:S01]  /*0fd0*/  LDC.64 R6, c[0x0][0xb10] ;  /* 0x0002c400ff067b82 */ /* 0x000ee20000000a00 */
[----:B--2---:R-:W-:-:S07]  /*0fe0*/  ISETP.NE.AND P2, PT, R9, 0x1, PT ;  /* 0x000000010900780c */ /* 0x004fce0003f45270 */
[----:B------:R-:W1:Y:S08]  /*0ff0*/  LDC R8, c[0x0][0xb20] ;  /* 0x0002c800ff087b82 */ /* 0x000e700000000800 */
[----:B------:R-:W2:Y:S01]  /*1000*/  LDC.64 R2, c[0x0][0xb28] ;  /* 0x0002ca00ff027b82 */ /* 0x000ea20000000a00 */
[----:B----4-:R-:W-:-:S04]  /*1010*/  IMAD.HI.U32 R13, R11, R5, RZ ;  /* 0x000000050b0d7227 */ /* 0x010fc800078e00ff */
[----:B------:R-:W-:-:S04]  /*1020*/  IMAD.HI.U32 R5, R14, R5, RZ ;  /* 0x000000050e057227 */ /* 0x000fc800078e00ff */
[----:B---3--:R-:W-:-:S05]  /*1030*/  IMAD.HI.U32 R16, R12, R6, RZ ;  /* 0x000000060c107227 */ /* 0x008fca00078e00ff */
[-C--:B------:R-:W-:Y:S01]  /*1040*/  @P2 SHF.R.U32.HI R12, RZ, R7.reuse, R16 ;  /* 0x00000007ff0c2219 */ /* 0x080fe20000011610 */
[----:B------:R-:W-:Y:S01]  /*1050*/  IMAD.HI.U32 R16, R15, R6, RZ ;  /* 0x000000060f107227 */ /* 0x000fe200078e00ff */
[-C--:B-1----:R-:W-:Y:S02]  /*1060*/  @P1 SHF.R.U32.HI R11, RZ, R8.reuse, R13 ;  /* 0x00000008ff0b1219 */ /* 0x082fe4000001160d */
[----:B------:R-:W-:Y:S02]  /*1070*/  SHF.R.U32.HI R5, RZ, R8, R5 ;  /* 0x00000008ff057219 */ /* 0x000fe40000011605 */
[----:B------:R-:W-:Y:S02]  /*1080*/  SHF.R.U32.HI R16, RZ, R7, R16 ;  /* 0x00000007ff107219 */ /* 0x000fe40000011610 */
[----:B------:R-:W-:Y:S01]  /*1090*/  SEL R5, R14, R5, !P1 ;  /* 0x000000050e057207 */ /* 0x000fe20004800000 */
[----:B--2---:R-:W-:Y:S01]  /*10a0*/  IMAD.HI.U32 R13, R11, R2, RZ ;  /* 0x000000020b0d7227 */ /* 0x004fe200078e00ff */
[----:B------:R-:W-:-:S03]  /*10b0*/  SEL R16, R15, R16, !P2 ;  /* 0x000000100f107207 */ /* 0x000fc60005000000 */
[----:B------:R-:W-:Y:S01]  /*10c0*/  IMAD.HI.U32 R6, R12, R2, RZ ;  /* 0x000000020c067227 */ /* 0x000fe200078e00ff */
[----:B------:R-:W-:-:S04]  /*10d0*/  @P0 SHF.R.U32.HI R11, RZ, R3, R13 ;  /* 0x00000003ff0b0219 */ /* 0x000fc8000001160d */
[----:B------:R-:W-:Y:S01]  /*10e0*/  @P0 SHF.R.U32.HI R12, RZ, R3, R6 ;  /* 0x00000003ff0c0219 */ /* 0x000fe20000011606 */
[----:B------:R-:W-:-:S04]  /*10f0*/  IMAD R11, R11, R10, RZ ;  /* 0x0000000a0b0b7224 */ /* 0x000fc800078e02ff */
[----:B------:R-:W-:Y:S01]  /*1100*/  IMAD R6, R12, R10, RZ ;  /* 0x0000000a0c067224 */ /* 0x000fe200078e02ff */
[----:B------:R-:W-:-:S04]  /*1110*/  ISETP.GE.AND P1, PT, R5, R11, PT ;  /* 0x0000000b0500720c */ /* 0x000fc80003f26270 */
[----:B------:R-:W-:Y:S01]  /*1120*/  ISETP.GE.OR P1, PT, R16, R6, P1 ;  /* 0x000000061000720c */ /* 0x000fe20000f26670 */
[----:B------:R-:W-:-:S05]  /*1130*/  IMAD.HI.U32 R6, R5, R2, RZ ;  /* 0x0000000205067227 */ /* 0x000fca00078e00ff */
[----:B------:R-:W-:-:S04]  /*1140*/  SHF.R.U32.HI R6, RZ, R3, R6 ;  /* 0x00000003ff067219 */ /* 0x000fc80000011606 */
[----:B------:R-:W-:-:S03]  /*1150*/  SEL R6, R5, R6, !P0 ;  /* 0x0000000605067207 */ /* 0x000fc60004000000 */
[----:B------:R-:W-:Y:S01]  /*1160*/  @!P1 IMAD.HI.U32 R7, R16, R2, RZ ;  /* 0x0000000210079227 */ /* 0x000fe200078e00ff */
[----:B------:R-:W-:-:S04]  /*1170*/  IADD3 R2, PT, PT, -R6, RZ, RZ ;  /* 0x000000ff06027210 */ /* 0x000fc80007ffe1ff */
[----:B------:R-:W-:Y:S01]  /*1180*/  @!P1 SHF.R.U32.HI R3, RZ, R3, R7 ;  /* 0x00000003ff039219 */ /* 0x000fe20000011607 */
[----:B------:R-:W-:Y:S01]  /*1190*/  IMAD R2, R10, R2, R5 ;  /* 0x000000020a027224 */ /* 0x000fe200078e0205 */
[----:B------:R-:W-:Y:S02]  /*11a0*/  IADD3 R7, PT, PT, -R5, RZ, RZ ;  /* 0x000000ff05077210 */ /* 0x000fe40007ffe1ff */
[----:B------:R-:W-:-:S03]  /*11b0*/  @!P1 SEL R3, R16, R3, !P0 ;  /* 0x0000000310039207 */ /* 0x000fc60004000000 */
[----:B------:R-:W-:Y:S02]  /*11c0*/  IMAD R7, R4, R7, R14 ;  /* 0x0000000704077224 */ /* 0x000fe400078e020e */
[--C-:B------:R-:W-:Y:S02]  /*11d0*/  @!P1 IMAD.IADD R6, R6, 0x1, -R3.reuse ;  /* 0x0000000106069824 */ /* 0x100fe400078e0a03 */
[----:B------:R-:W-:Y:S01]  /*11e0*/  @!P1 IMAD R3, R2, R12, R3 ;  /* 0x0000000c02039224 */ /* 0x000fe200078e0203 */
[----:B------:R-:W-:Y:S01]  /*11f0*/  IADD3 R2, PT, PT, -R16, RZ, RZ ;  /* 0x000000ff10027210 */ /* 0x000fe20007ffe1ff */
[----:B------:R-:W-:Y:S02]  /*1200*/  @!P1 IMAD R5, R6, R10, R16 ;  /* 0x0000000a06059224 */ /* 0x000fe400078e0210 */
[----:B------:R-:W-:Y:S02]  /*1210*/  @!P1 IMAD.MOV.U32 R16, RZ, RZ, R3 ;  /* 0x000000ffff109224 */ /* 0x000fe400078e0003 */
[----:B------:R-:W-:-:S02]  /*1220*/  IMAD R2, R9, R2, R15 ;  /* 0x0000000209027224 */ /* 0x000fc400078e020f */
[----:B------:R-:W-:Y:S02]  /*1230*/  IMAD R14, R5, R4, R7 ;  /* 0x00000004050e7224 */ /* 0x000fe400078e0207 */
[----:B------:R-:W-:Y:S02]  /*1240*/  IMAD R15, R16, R9, R2 ;  /* 0x00000009100f7224 */ /* 0x000fe400078e0202 */
.L_x_15:
[----:B------:R-:W1:Y:S01]  /*1250*/  LDCU UR4, c[0x0][0xb30] ;  /* 0x00016600ff0477ac */ /* 0x000e620008000800 */
[----:B------:R-:W2:Y:S08]  /*1260*/  S2UR UR37, SR_CgaCtaId ;  /* 0x00000000002579c3 */ /* 0x000eb00000008800 */
[----:B------:R-:W3:Y:S01]  /*1270*/  LDC R40, c[0x0][0xb24] ;  /* 0x0002c900ff287b82 */ /* 0x000ee20000000800 */
[----:B-1----:R-:W-:-:S09]  /*1280*/  UISETP.NE.AND UP1, UPT, UR4, 0x1, UPT ;  /* 0x000000010400788c */ /* 0x002fd2000bf25270 */
[----:B--2---:R-:W-:Y:S05]  /*1290*/  BRA.U UP1, `(.L_x_16) ;  /* 0x0000000101407547 */ /* 0x004fea000b800000 */
[----:B------:R-:W1:Y:S08]  /*12a0*/  LDC.64 R4, c[0x0][0xb10] ;  /* 0x0002c400ff047b82 */ /* 0x000e700000000a00 */
[----:B------:R-:W2:Y:S08]  /*12b0*/  LDC.64 R2, c[0x0][0xb18] ;  /* 0x0002c600ff027b82 */ /* 0x000eb00000000a00 */
[----:B------:R-:W4:Y:S08]  /*12c0*/  LDC R6, c[0x0][0xb20] ;  /* 0x0002c800ff067b82 */ /* 0x000f300000000800 */
[----:B------:R-:W3:Y:S01]  /*12d0*/  LDC R7, c[0x0][0xb0c] ;  /* 0x0002c300ff077b82 */ /* 0x000ee20000000800 */
[----:B-1----:R-:W-:-:S05]  /*12e0*/  IMAD.HI.U32 R4, R15, R4, RZ ;  /* 0x000000040f047227 */ /* 0x002fca00078e00ff */
[----:B------:R-:W-:Y:S01]  /*12f0*/  SHF.R.U32.HI R4, RZ, R5, R4 ;  /* 0x00000005ff047219 */ /* 0x000fe20000011604 */
[----:B--2---:R-:W-:Y:S01]  /*1300*/  IMAD.HI.U32 R3, R14, R3, RZ ;  /* 0x000000030e037227 */ /* 0x004fe200078e00ff */
[----:B------:R-:W-:-:S04]  /*1310*/  ISETP.NE.AND P0, PT, R2, 0x1, PT ;  /* 0x000000010200780c */ /* 0x000fc80003f05270 */
[----:B----4-:R-:W-:-:S04]  /*1320*/  SHF.R.U32.HI R3, RZ, R6, R3 ;  /* 0x00000006ff037219 */ /* 0x010fc80000011603 */
[----:B------:R-:W-:Y:S02]  /*1330*/  SEL R3, R14, R3, !P0 ;  /* 0x000000030e037207 */ /* 0x000fe40004000000 */
[----:B---3--:R-:W-:-:S04]  /*1340*/  ISETP.NE.AND P1, PT, R7, 0x1, PT ;  /* 0x000000010700780c */ /* 0x008fc80003f25270 */
[----:B------:R-:W-:-:S05]  /*1350*/  SEL R4, R15, R4, !P1 ;  /* 0x000000040f047207 */ /* 0x000fca0004800000 */
[----:B------:R-:W-:Y:S02]  /*1360*/  IMAD.IADD R5, R3, 0x1, -R4 ;  /* 0x0000000103057824 */ /* 0x000fe400078e0a04 */
[----:B------:R-:W-:Y:S02]  /*1370*/  IMAD.IADD R3, R4, 0x1, -R3 ;  /* 0x0000000104037824 */ /* 0x000fe400078e0a03 */
[----:B------:R-:W-:Y:S02]  /*1380*/  IMAD R15, R5, R7, R15 ;  /* 0x00000007050f7224 */ /* 0x000fe400078e020f */
[----:B------:R-:W-:-:S07]  /*1390*/  IMAD R14, R3, R2, R14 ;  /* 0x00000002030e7224 */ /* 0x000fce00078e020e */
.L_x_16:
[----:B------:R-:W-:Y:S01]  /*13a0*/  BAR.SYNC.DEFER_BLOCKING 0x0 ;  /* 0x0000000000007b1d */ /* 0x000fe20000010000 */
[----:B------:R-:W-:Y:S01]  /*13b0*/  UISETP.NE.AND UP1, UPT, UR8, 0x2, UPT ;  /* 0x000000020800788c */ /* 0x000fe2000bf25270 */
[----:B------:R-:W-:Y:S02]  /*13c0*/  ISETP.NE.OR P5, PT, R0, 0x2, !P5 ;  /* 0x000000020000780c */ /* 0x000fe40006fa5670 */
[----:B------:R-:W-:-:S06]  /*13d0*/  LOP3.LUT R2, R101, 0x1f, RZ, 0xc0, !PT ;  /* 0x0000001f65027812 */ /* 0x000fcc00078ec0ff */
[----:B------:R-:W-:Y:S05]  /*13e0*/  BRA.U UP1, `(.L_x_17) ;  /* 0x00000011019c7547 */ /* 0x000fea000b800000 */
[----:B------:R-:W1:Y:S01]  /*13f0*/  LDCU UR13, c[0x0][0x38c] ;  /* 0x00007180ff0d77ac */ /* 0x000e620008000800 */
[----:B------:R-:W2:Y:S01]  /*1400*/  LDC R8, c[0x0][0x370] ;  /* 0x0000dc00ff087b82 */ /* 0x000ea20000000800 */
[----:B------:R-:W-:Y:S01]  /*1410*/  PLOP3.LUT P1, PT, PT, PT, UP2, 0x80, 0x8 ;  /* 0x000000000008781c */ /* 0x000fe20003f2f028 */
[----:B------:R-:W-:Y:S01]  /*1420*/  IMAD.MOV.U32 R17, RZ, RZ, 0x1 ;  /* 0x00000001ff117424 */ /* 0x000fe200078e00ff */
[----:B------:R-:W-:Y:S01]  /*1430*/  ISETP.EQ.OR P4, PT, R2, RZ, P5 ;  /* 0x000000ff0200720c */ /* 0x000fe20002f82670 */
[----:B------:R-:W-:Y:S01]  /*1440*/  IMAD.MOV.U32 R16, RZ, RZ, RZ ;  /* 0x000000ffff107224 */ /* 0x000fe200078e00ff */
[----:B------:R-:W-:Y:S02]  /*1450*/  PLOP3.LUT P1, PT, P1, PT, PT, 0x8, 0x80 ;  /* 0x000000000080781c */ /* 0x000fe40000f2e170 */
[----:B------:R-:W-:Y:S01]  /*1460*/  CS2R R12, SRZ ;  /* 0x00000000000c7805 */ /* 0x000fe2000001ff00 */
[----:B------:R-:W-:Y:S01]  /*1470*/  IMAD.MOV.U32 R11, RZ, RZ, 0x1 ;  /* 0x00000001ff0b7424 */ /* 0x000fe200078e00ff */
[----:B------:R-:W4:Y:S01]  /*1480*/  LDC R0, c[0x0][0x374] ;  /* 0x0000dd00ff007b82 */ /* 0x000f220000000800 */
[----:B------:R-:W2:Y:S01]  /*1490*/  LDCU.64 UR22, c[0x0][0x348] ;  /* 0x00006900ff1677ac */ /* 0x000ea20008000a00 */
[----:B------:R-:W-:Y:S01]  /*14a0*/  UMOV UR6, URZ ;  /* 0x000000ff00067c82 */ /* 0x000fe20008000000 */
[----:B-1----:R-:W-:-:S04]  /*14b0*/  UIADD3 UR5, UPT, UPT, UR13, 0x3f, URZ ;  /* 0x0000003f0d057890 */ /* 0x002fc8000fffe0ff */
[----:B------:R-:W-:-:S04]  /*14c0*/  USHF.R.S32.HI UR4, URZ, 0x1f, UR5 ;  /* 0x0000001fff047899 */ /* 0x000fc80008011405 */
[----:B------:R-:W-:-:S04]  /*14d0*/  ULEA.HI UR4, UR4, UR5, URZ, 0x6 ;  /* 0x0000000504047291 */ /* 0x000fc8000f8f30ff */
[----:B------:R-:W-:Y:S02]  /*14e0*/  USHF.R.S32.HI UR15, URZ, 0x6, UR4 ;  /* 0x00000006ff0f7899 */ /* 0x000fe40008011404 */
[----:B------:R-:W-:Y:S02]  /*14f0*/  UIADD3 UR4, UPT, UPT, UR13, -0x1, URZ ;  /* 0xffffffff0d047890 */ /* 0x000fe4000fffe0ff */
[----:B------:R-:W-:Y:S02]  /*1500*/  UISETP.LT.U32.AND UP0, UPT, UR15, 0x6, UPT ;  /* 0x000000060f00788c */ /* 0x000fe4000bf01070 */
[----:B------:R-:W-:Y:S02]  /*1510*/  UISETP.GE.U32.AND UP1, UPT, UR4, -0x7f, UPT ;  /* 0xffffff810400788c */ /* 0x000fe4000bf26070 */
[----:B------:R-:W-:Y:S02]  /*1520*/  USEL UR14, UR15, 0x6, UP0 ;  /* 0x000000060f0e7887 */ /* 0x000fe40008000000 */
[----:B------:R-:W-:-:S02]  /*1530*/  UIADD3 UR13, UPT, UPT, UR13, 0x7e, URZ ;  /* 0x0000007e0d0d7890 */ /* 0x000fc4000fffe0ff */
[----:B------:R-:W-:Y:S02]  /*1540*/  UIADD3 UR5, UPT, UPT, UR14, -0x1, URZ ;  /* 0xffffffff0e057890 */ /* 0x000fe4000fffe0ff */
[----:B------:R-:W-:-:S03]  /*1550*/  UIADD3 UR7, UPT, UPT, UR15, -UR14, URZ ;  /* 0x8000000e0f077290 */ /* 0x000fc6000fffe0ff */
[----:B------:R-:W-:-:S04]  /*1560*/  @UP1 UIADD3 UR5, UPT, UPT, UR14, URZ, URZ ;  /* 0x000000ff0e051290 */ /* 0x000fc8000fffe0ff */
[----:B--2---:R-:W-:-:S12]  /*1570*/  UIADD3 UR5, UPT, UPT, UR5, 0x1, URZ ;  /* 0x0000000105057890 */ /* 0x004fd8000fffe0ff */
.L_x_35:
[----:B------:R-:W-:Y:S01]  /*1580*/  UISETP.NE.AND UP0, UPT, UR37, URZ, UPT ;  /* 0x000000ff2500728c */ /* 0x000fe2000bf05270 */
[----:B------:R-:W1:Y:S08]  /*1590*/  S2UR UR37, SR_CgaCtaId ;  /* 0x00000000002579c3 */ /* 0x000e700000008800 */
[----:B------:R-:W-:Y:S05]  /*15a0*/  BRA.U UP0, `(.L_x_18) ;  /* 0x0000000100347547 */ /* 0x000fea000b800000 */
[----:B------:R-:W2:Y:S01]  /*15b0*/  S2R R2, SR_CgaCtaId ;  /* 0x0000000000027919 */ /* 0x000ea20000008800 */
[----:B------:R-:W-:-:S04]  /*15c0*/  MOV R3, 0x400 ;  /* 0x0000040000037802 */ /* 0x000fc80000000f00 */
[----:B--2---:R-:W-:Y:S02]  /*15d0*/  LEA R2, R2, R3, 0x18 ;  /* 0x0000000302027211 */ /* 0x004fe400078ec0ff */
[----:B------:R-:W-:-:S03]  /*15e0*/  SHF.L.U32 R3, R11, 0x1f, RZ ;  /* 0x0000001f0b037819 */ /* 0x000fc600000006ff */
[----:B------:R-:W-:-:S04]  /*15f0*/  IMAD R2, R12, 0x8, R2 ;  /* 0x000000080c027824 */ /* 0x000fc800078e0202 */
[----:B------:R-:W2:Y:S02]  /*1600*/  SYNCS.PHASECHK.TRANS64.TRYWAIT P0, [R2+URZ+0x120], R3 ;  /* 0x00012003020075a7 */ /* 0x000ea400080011ff */
[----:B--2---:R-:W-:Y:S05]  /*1610*/  @!P0 BRA `(.L_x_19) ;  /* 0x0000007400f48947 */ /* 0x004fea0003800000 */
.L_x_133:
[----:B------:R-:W-:Y:S01]  /*1620*/  VIADD R12, R12, 0x1 ;  /* 0x000000010c0c7836 */ /* 0x000fe20000000000 */
[----:B------:R2:W-:Y:S04]  /*1630*/  SYNCS.ARRIVE.TRANS64.A1T0 RZ, [R2+URZ+0x110], RZ ;  /* 0x000110ff02ff79a7 */ /* 0x0005e800081000ff */
[----:B------:R-:W-:-:S04]  /*1640*/  ISETP.NE.AND P0, PT, R12, 0x2, PT ;  /* 0x000000020c00780c */ /* 0x000fc80003f05270 */
[----:B------:R-:W-:Y:S02]  /*1650*/  SEL R12, R12, RZ, P0 ;  /* 0x000000ff0c0c7207 */ /* 0x000fe40000000000 */
[----:B--2---:R-:W-:-:S04]  /*1660*/  SEL R2, RZ, 0x1, P0 ;  /* 0x00000001ff027807 */ /* 0x004fc80000000000 */
[----:B------:R-:W-:-:S07]  /*1670*/  LOP3.LUT R11, R11, R2, RZ, 0x3c, !PT ;  /* 0x000000020b0b7212 */ /* 0x000fce00078e3cff */
.L_x_18:
[----:B------:R-:W-:Y:S01]  /*1680*/  UMOV UR4, 0x400 ;  /* 0x0000040000047882 */ /* 0x000fe20000000000 */
[----:B------:R-:W-:Y:S01]  /*1690*/  SHF.L.U32 R2, R17, 0x1f, RZ ;  /* 0x0000001f11027819 */ /* 0x000fe200000006ff */
[----:B-1----:R-:W-:Y:S01]  /*16a0*/  ULEA UR4, UR37, UR4, 0x18 ;  /* 0x0000000425047291 */ /* 0x002fe2000f8ec0ff */
[----:B------:R-:W-:Y:S01]  /*16b0*/  R2UR UR35, R15 ;  /* 0x000000000f2372ca */ /* 0x000fe200000e0000 */
[----:B------:R-:W-:Y:S01]  /*16c0*/  UISETP.GE.U32.AND UP0, UPT, UR13, 0x7f, UPT ;  /* 0x0000007f0d00788c */ /* 0x000fe2000bf06070 */
[----:B------:R-:W-:Y:S01]  /*16d0*/  R2UR UR11, R14 ;  /* 0x000000000e0b72ca */ /* 0x000fe200000e0000 */
[----:B------:R-:W-:Y:S01]  /*16e0*/  ULEA UR8, UR6, UR4, 0x3 ;  /* 0x0000000406087291 */ /* 0x000fe2000f8e18ff */
[----:B------:R-:W-:-:S08]  /*16f0*/  UMOV UR24, URZ ;  /* 0x000000ff00187c82 */ /* 0x000fd00008000000 */
[----:B------:R1:W2:Y:S01]  /*1700*/  SYNCS.PHASECHK.TRANS64.TRYWAIT P0, [UR8+0x30], R2 ;  /* 0x00003002ff0075a7 */ /* 0x0002a20008001108 */
[----:B------:R-:W-:Y:S02]  /*1710*/  USHF.L.U32 UR35, UR35, 0x7, URZ ;  /* 0x0000000723237899 */ /* 0x000fe400080006ff */
[----:B------:R-:W-:Y:S01]  /*1720*/  USHF.L.U32 UR11, UR11, 0x7, URZ ;  /* 0x000000070b0b7899 */ /* 0x000fe200080006ff */
[----:B------:R-:W-:Y:S11]  /*1730*/  BRA.U !UP0, `(.L_x_20) ;  /* 0x0000000108a47547 */ /* 0x000ff6000b800000 */
[----:B------:R-:W-:Y:S01]  /*1740*/  UMOV UR16, URZ ;  /* 0x000000ff00107c82 */ /* 0x000fe20008000000 */
[----:B------:R-:W-:-:S05]  /*1750*/  UMOV UR17, UR6 ;  /* 0x0000000600117c82 */ /* 0x000fca0008000000 */
.L_x_25:
[----:B-1----:R-:W-:Y:S01]  /*1760*/  ULEA UR33, UR17, UR4, 0x3 ;  /* 0x0000000411217291 */ /* 0x002fe2000f8e18ff */
[----:B--2---:R-:W-:Y:S01]  /*1770*/  @!P5 MOV R3, 0x8000 ;  /* 0x000080000003d802 */ /* 0x004fe20000000f00 */
[----:B--2---:R-:W-:Y:S10]  /*1780*/  @P0 BRA `(.L_x_21) ;  /* 0x00000000000c0947 */ /* 0x004ff40003800000 */
[----:B------:R-:W-:-:S04]  /*1790*/  SHF.L.U32 R4, R17, 0x1f, RZ ;  /* 0x0000001f11047819 */ /* 0x000fc800000006ff */
[----:B------:R-:W2:Y:S02]  /*17a0*/  SYNCS.PHASECHK.TRANS64.TRYWAIT P0, [UR33+0x30], R4 ;  /* 0x00003004ff0075a7 */ /* 0x000ea40008001121 */
[----:B--2---:R-:W-:Y:S05]  /*17b0*/  @!P0 BRA `(.L_x_22) ;  /* 0x0000007400a08947 */ /* 0x004fea0003800000 */
.L_x_21:
[----:B------:R2:W-:Y:S01]  /*17c0*/  @!P5 SYNCS.ARRIVE.TRANS64 RZ, [UR33], R3 ;  /* 0x00000003ffffd9a7 */ /* 0x0005e20008000021 */
[----:B------:R-:W-:Y:S04]  /*17d0*/  BSSY.RECONVERGENT B0, `(.L_x_23) ;  /* 0x0000003000007945 */ /* 0x000fe80003800200 */
[----:B------:R-:W-:Y:S05]  /*17e0*/  @P4 BRA `(.L_x_24) ;  /* 0x0000000000044947 */ /* 0x000fea0003800000 */
[----:B------:R-:W-:Y:S05]  /*17f0*/  BPT.TRAP 0x1 ;  /* 0x000000040000795c */ /* 0x000fea0000300000 */
.L_x_24:
[----:B------:R-:W-:Y:S05]  /*1800*/  BSYNC.RECONVERGENT B0 ;  /* 0x0000000000007941 */ /* 0x000fea0003800200 */
.L_x_23:
[----:B------:R-:W-:Y:S02]  /*1810*/  UIADD3 UR6, UPT, UPT, UR17, 0x1, URZ ;  /* 0x0000000111067890 */ /* 0x000fe4000fffe0ff */
[----:B------:R-:W-:Y:S02]  /*1820*/  UIADD3 UR26, UP1, UPT, UR22, 0x80, URZ ;  /* 0x00000080161a7890 */ /* 0x000fe4000ff3e0ff */
[----:B------:R-:W-:Y:S02]  /*1830*/  UISETP.NE.AND UP0, UPT, UR6, 0x6, UPT ;  /* 0x000000060600788c */ /* 0x000fe4000bf05270 */
[----:B------:R-:W-:Y:S02]  /*1840*/  USHF.L.U32 UR34, UR16, 0x6, URZ ;  /* 0x0000000610227899 */ /* 0x000fe400080006ff */
[----:B------:R-:W-:Y:S02]  /*1850*/  USEL UR9, URZ, 0x1, UP0 ;  /* 0x00000001ff097887 */ /* 0x000fe40008000000 */
[----:B------:R-:W-:-:S02]  /*1860*/  USEL UR6, UR6, URZ, UP0 ;  /* 0x000000ff06067287 */ /* 0x000fc40008000000 */
[----:B------:R-:W-:Y:S02]  /*1870*/  UIADD3 UR20, UP0, UPT, UR22, 0x180, URZ ;  /* 0x0000018016147890 */ /* 0x000fe4000ff1e0ff */
[----:B------:R-:W-:Y:S01]  /*1880*/  ULEA UR8, UR6, UR4, 0x3 ;  /* 0x0000000406087291 */ /* 0x000fe2000f8e18ff */
[----:B------:R-:W-:Y:S01]  /*1890*/  LOP3.LUT R17, R17, UR9, RZ, 0x3c, !PT ;  /* 0x0000000911117c12 */ /* 0x000fe2000f8e3cff */
[----:B------:R-:W-:Y:S02]  /*18a0*/  UIADD3.X UR27, UPT, UPT, URZ, UR23, URZ, UP1, !UPT ;  /* 0x00000017ff1b7290 */ /* 0x000fe40008ffe4ff */
[----:B------:R-:W-:Y:S01]  /*18b0*/  UIADD3.X UR21, UPT, UPT, URZ, UR23, URZ, UP0, !UPT ;  /* 0x00000017ff157290 */ /* 0x000fe200087fe4ff */
[----:B-1----:R-:W-:Y:S01]  /*18c0*/  SHF.L.U32 R2, R17, 0x1f, RZ ;  /* 0x0000001f11027819 */ /* 0x002fe200000006ff */
[----:B------:R-:W-:Y:S01]  /*18d0*/  UMOV UR18, 0x0 ;  /* 0x0000000000127882 */ /* 0x000fe20000000000 */
[----:B------:R-:W-:Y:S01]  /*18e0*/  UMOV UR19, 0x10000000 ;  /* 0x1000000000137882 */ /* 0x000fe20000000000 */
[----:B------:R-:W-:Y:S01]  /*18f0*/  UMOV UR12, UR36 ;  /* 0x00000024000c7c82 */ /* 0x000fe20008000000 */
[----:B------:R1:W1:Y:S01]  /*1900*/  SYNCS.PHASECHK.TRANS64.TRYWAIT P0, [UR8+0x30], R2 ;  /* 0x00003002ff0075a7 */ /* 0x0002620008001108 */
[----:B------:R-:W-:Y:S01]  /*1910*/  ULEA UR8, UR17, UR4, 0xe ;  /* 0x0000000411087291 */ /* 0x000fe2000f8e70ff */
[----:B------:R-:W-:Y:S01]  /*1920*/  UMOV UR9, UR33 ;  /* 0x0000002100097c82 */ /* 0x000fe20008000000 */
[----:B------:R-:W-:-:S02]  /*1930*/  UMOV UR10, UR34 ;  /* 0x00000022000a7c82 */ /* 0x000fc40008000000 */
[----:B------:R-:W-:Y:S02]  /*1940*/  UIADD3 UR32, UPT, UPT, UR8, 0x8400, URZ ;  /* 0x0000840008207890 */ /* 0x000fe4000fffe0ff */
[----:B------:R-:W-:Y:S02]  /*1950*/  UIADD3 UR8, UPT, UPT, UR8, 0x20400, URZ ;  /* 0x0002040008087890 */ /* 0x000fe4000fffe0ff */
[----:B------:R-:W-:Y:S01]  /*1960*/  UIADD3 UR16, UPT, UPT, UR16, 0x1, URZ ;  /* 0x0000000110107890 */ /* 0x000fe2000fffe0ff */
[----:B------:R-:W-:Y:S01]  /*1970*/  UMOV UR24, UR5 ;  /* 0x0000000500187c82 */ /* 0x000fe20008000000 */
[----:B------:R-:W-:Y:S02]  /*1980*/  UMOV UR17, UR6 ;  /* 0x0000000600117c82 */ /* 0x000fe40008000000 */
[----:B------:R-:W-:Y:S01]  /*1990*/  UISETP.NE.AND UP0, UPT, UR16, UR5, UPT ;  /* 0x000000051000728c */ /* 0x000fe2000bf05270 */
[----:B------:R1:W-:Y:S02]  /*19a0*/  UTMALDG.3D [UR32], [UR26], desc[UR18] ;  /* 0x000012201a0075b4 */ /* 0x0003e40008011000 */
[----:B------:R1:W-:Y:S06]  /*19b0*/  UTMALDG.3D [UR8], [UR20], desc[UR18] ;  /* 0x00001208140075b4 */ /* 0x0003ec0008011000 */
[----:B------:R-:W-:Y:S05]  /*19c0*/  BRA.U UP0, `(.L_x_25) ;  /* 0xfffffffd00647547 */ /* 0x000fea000b83ffff */
.L_x_20:
[----:B-1----:R-:W-:Y:S01]  /*19d0*/  ULEA UR8, UR6, UR4, 0x3 ;  /* 0x0000000406087291 */ /* 0x002fe2000f8e18ff */
[----:B------:R-:W-:Y:S01]  /*19e0*/  SHF.L.U32 R2, R17, 0x1f, RZ ;  /* 0x0000001f11027819 */ /* 0x000fe200000006ff */
[----:B------:R-:W-:Y:S01]  /*19f0*/  @!P1 SYNCS.ARRIVE.TRANS64.A1T0 RZ, [UR4+0xa8], RZ ;  /* 0x0000a8ffffff99a7 */ /* 0x000fe20008100004 */
[----:B------:R-:W-:-:S06]  /*1a00*/  UISETP.GT.AND UP0, UPT, UR15, UR14, UPT ;  /* 0x0000000e0f00728c */ /* 0x000fcc000bf04270 */
[----:B--2---:R1:W2:Y:S03]  /*1a10*/  SYNCS.PHASECHK.TRANS64.TRYWAIT P0, [UR8+0x30], R2 ;  /* 0x00003002ff0075a7 */ /* 0x0042a60008001108 */
[----:B------:R-:W-:Y:S05]  /*1a20*/  BRA.U !UP0, `(.L_x_26) ;  /* 0x0000000108a87547 */ /* 0x000fea000b800000 */
[----:B------:R-:W-:Y:S01]  /*1a30*/  UIADD3 UR21, UPT, UPT, UR7, UR24, URZ ;  /* 0x0000001807157290 */ /* 0x000fe2000fffe0ff */
[----:B------:R-:W-:-:S11]  /*1a40*/  UMOV UR25, UR6 ;  /* 0x0000000600197c82 */ /* 0x000fd60008000000 */
.L_x_31:
[----:B-1----:R-:W-:Y:S01]  /*1a50*/  ULEA UR17, UR25, UR4, 0x3 ;  /* 0x0000000419117291 */ /* 0x002fe2000f8e18ff */
[----:B--2---:R-:W-:Y:S01]  /*1a60*/  @!P5 MOV R3, 0x8000 ;  /* 0x000080000003d802 */ /* 0x004fe20000000f00 */
[----:B--2---:R-:W-:Y:S10]  /*1a70*/  @P0 BRA `(.L_x_27) ;  /* 0x00000000000c0947 */ /* 0x004ff40003800000 */
[----:B------:R-:W-:-:S04]  /*1a80*/  SHF.L.U32 R4, R17, 0x1f, RZ ;  /* 0x0000001f11047819 */ /* 0x000fc800000006ff */
[----:B------:R-:W2:Y:S02]  /*1a90*/  SYNCS.PHASECHK.TRANS64.TRYWAIT P0, [UR17+0x30], R4 ;  /* 0x00003004ff0075a7 */ /* 0x000ea40008001111 */
[----:B--2---:R-:W-:Y:S05]  /*1aa0*/  @!P0 BRA `(.L_x_28) ;  /* 0x0000007000fc8947 */ /* 0x004fea0003800000 */
.L_x_27:
[----:B------:R2:W-:Y:S01]  /*1ab0*/  @!P5 SYNCS.ARRIVE.TRANS64 RZ, [UR17], R3 ;  /* 0x00000003ffffd9a7 */ /* 0x0005e20008000011 */
[----:B------:R-:W-:Y:S04]  /*1ac0*/  BSSY.RECONVERGENT B0, `(.L_x_29) ;  /* 0x0000003000007945 */ /* 0x000fe80003800200 */
[----:B------:R-:W-:Y:S05]  /*1ad0*/  @P4 BRA `(.L_x_30) ;  /* 0x0000000000044947 */ /* 0x000fea0003800000 */
[----:B------:R-:W-:Y:S05]  /*1ae0*/  BPT.TRAP 0x1 ;  /* 0x000000040000795c */ /* 0x000fea0000300000 */
.L_x_30:
[----:B------:R-:W-:Y:S05]  /*1af0*/  BSYNC.RECONVERGENT B0 ;  /* 0x0000000000007941 */ /* 0x000fea0003800200 */
.L_x_29:
        /* <DEDUP_REMOVED lines=20> */
[----:B------:R-:W-:Y:S01]  /*1c40*/  UIADD3 UR8, UPT, UPT, UR8, 0x20400, URZ ;  /* 0x0002040008087890 */ /* 0x000fe2000fffe0ff */
[----:B------:R-:W-:Y:S01]  /*1c50*/  UMOV UR9, UR17 ;  /* 0x0000001100097c82 */ /* 0x000fe20008000000 */
[----:B------:R-:W-:Y:S01]  /*1c60*/  UMOV UR10, UR18 ;  /* 0x00000012000a7c82 */ /* 0x000fe20008000000 */
[----:B------:R-:W-:Y:S01]  /*1c70*/  UIADD3 UR24, UPT, UPT, UR24, 0x1, URZ ;  /* 0x0000000118187890 */ /* 0x000fe2000fffe0ff */
[----:B------:R-:W-:-:S03]  /*1c80*/  UMOV UR25, UR6 ;  /* 0x0000000600197c82 */ /* 0x000fc60008000000 */
[----:B------:R1:W-:Y:S01]  /*1c90*/  UTMALDG.3D [UR16], [UR30], desc[UR26] ;  /* 0x00001a101e0075b4 */ /* 0x0003e20008011000 */
[----:B------:R-:W-:Y:S01]  /*1ca0*/  UISETP.NE.AND UP0, UPT, UR24, UR21, UPT ;  /* 0x000000151800728c */ /* 0x000fe2000bf05270 */
[----:B------:R1:W-:Y:S08]  /*1cb0*/  UTMALDG.3D [UR8], [UR28], desc[UR26] ;  /* 0x00001a081c0075b4 */ /* 0x0003f00008011000 */
[----:B------:R-:W-:Y:S05]  /*1cc0*/  BRA.U UP0, `(.L_x_31) ;  /* 0xfffffffd00607547 */ /* 0x000fea000b83ffff */
.L_x_26:
[C---:B-1----:R-:W-:Y:S01]  /*1cd0*/  LEA R2, R16.reuse, UR4, 0x3 ;  /* 0x0000000410027c11 */ /* 0x042fe2000f8e18ff */
[----:B------:R-:W-:Y:S01]  /*1ce0*/  NOP ;  /* 0x0000000000007918 */ /* 0x000fe20000000000 */
[----:B--2---:R-:W-:Y:S02]  /*1cf0*/  SHF.L.U32 R3, R13, 0x1f, RZ ;  /* 0x0000001f0d037819 */ /* 0x004fe400000006ff */
[----:B------:R-:W-:Y:S02]  /*1d00*/  LEA R4, R16, UR4, 0x4 ;  /* 0x0000000410047c11 */ /* 0x000fe4000f8e20ff */
[----:B------:R-:W1:Y:S02]  /*1d10*/  SYNCS.PHASECHK.TRANS64.TRYWAIT P0, [R2+URZ+0xb0], R3 ;  /* 0x0000b003020075a7 */ /* 0x000e6400080011ff */
[----:B-1----:R-:W-:Y:S05]  /*1d20*/  @!P0 BRA `(.L_x_32) ;  /* 0x0000007000748947 */ /* 0x002fea0003800000 */
.L_x_136:
[----:B------:R-:W2:Y:S01]  /*1d30*/  LDS.128 R4, [R4+0x140] ;  /* 0x0001400004047984 */ /* 0x000ea20000000c00 */
[----:B---3--:R-:W-:Y:S01]  /*1d40*/  ISETP.GE.AND P0, PT, R40, 0x1, PT ;  /* 0x000000012800780c */ /* 0x008fe20003f06270 */
[----:B-1----:R-:W-:Y:S01]  /*1d50*/  VIADD R2, R2, 0xc0 ;  /* 0x000000c002027836 */ /* 0x002fe20000000000 */
[----:B------:R-:W-:Y:S01]  /*1d60*/  @!PT LDS RZ, [RZ] ;  /* 0x00000000fffff984 */ /* 0x000fe20000000800 */
[----:B------:R-:W-:Y:S01]  /*1d70*/  @!PT LDS RZ, [RZ] ;  /* 0x00000000fffff984 */ /* 0x000fe20000000800 */
[----:B------:R-:W-:Y:S01]  /*1d80*/  @!PT LDS RZ, [RZ] ;  /* 0x00000000fffff984 */ /* 0x000fe20000000800 */
[----:B------:R-:W-:Y:S01]  /*1d90*/  @!PT LDS RZ, [RZ] ;  /* 0x00000000fffff984 */ /* 0x000fe20000000800 */
[----:B------:R1:W-:Y:S06]  /*1da0*/  MEMBAR.ALL.CTA ;  /* 0x0000000000007992 */ /* 0x0003ec0000008000 */
[----:B-1----:R-:W1:Y:S01]  /*1db0*/  FENCE.VIEW.ASYNC.S ;  /* 0x00000000000073c6 */ /* 0x002e620000000000 */
[----:B------:R-:W-:-:S04]  /*1dc0*/  PRMT R2, RZ, 0x654, R2 ;  /* 0x00000654ff027816 */ /* 0x000fc80000000002 */
[----:B-1----:R1:W-:Y:S01]  /*1dd0*/  SYNCS.ARRIVE.TRANS64.RED.A1T0 RZ, [R2+URZ], RZ ;  /* 0x000000ff02ff79a7 */ /* 0x0023e200081004ff */
[----:B--2---:R-:W-:-:S13]  /*1de0*/  LOP3.LUT P2, RZ, R6, 0x1, RZ, 0xc0, !PT ;  /* 0x0000000106ff7812 */ /* 0x004fda000784c0ff */
[----:B------:R-:W-:Y:S01]  /*1df0*/  @P2 SHF.R.U32.HI R3, RZ, 0x10, R5 ;  /* 0x00000010ff032819 */ /* 0x000fe20000011605 */
[----:B------:R-:W-:Y:S01]  /*1e00*/  VOTEU.ANY UP0, P2 ;  /* 0x0000000000ff7886 */ /* 0x000fe20001000100 */
[----:B------:R-:W-:Y:S02]  /*1e10*/  @P2 MOV R10, R4 ;  /* 0x00000004000a2202 */ /* 0x000fe40000000f00 */
[----:B------:R-:W-:Y:S02]  /*1e20*/  @P2 R2UR.BROADCAST UR8, R3 ;  /* 0x00000000030822ca */ /* 0x000fe400008e0000 */
[----:B------:R-:W-:-:S11]  /*1e30*/  @P2 LOP3.LUT R9, R5, 0xffff, RZ, 0xc0, !PT ;  /* 0x0000ffff05092812 */ /* 0x000fd600078ec0ff */
[----:B------:R-:W-:Y:S01]  /*1e40*/  @UP0 UMOV UR36, UR8 ;  /* 0x0000000800240c82 */ /* 0x000fe20008000000 */
[----:B-1----:R-:W-:Y:S05]  /*1e50*/  @!P0 BRA `(.L_x_33) ;  /* 0x0000000000b88947 */ /* 0x002fea0003800000 */
[----:B------:R-:W4:Y:S01]  /*1e60*/  LDC.64 R4, c[0x0][0xb18] ;  /* 0x0002c600ff047b82 */ /* 0x000f220000000a00 */
[----:B------:R-:W-:-:S07]  /*1e70*/  ISETP.NE.AND P3, PT, R40, 0x1, PT ;  /* 0x000000012800780c */ /* 0x000fce0003f65270 */
[----:B------:R-:W1:Y:S08]  /*1e80*/  LDC.64 R6, c[0x0][0xb10] ;  /* 0x0002c400ff067b82 */ /* 0x000e700000000a00 */
[----:B------:R-:W2:Y:S08]  /*1e90*/  LDC R14, c[0x0][0xb20] ;  /* 0x0002c800ff0e7b82 */ /* 0x000eb00000000800 */
[----:B------:R-:W3:Y:S01]  /*1ea0*/  LDC R15, c[0x0][0xb0c] ;  /* 0x0002c300ff0f7b82 */ /* 0x000ee20000000800 */
[----:B----4-:R-:W-:Y:S01]  /*1eb0*/  IMAD.HI.U32 R19, R0, R5, RZ ;  /* 0x0000000500137227 */ /* 0x010fe200078e00ff */
[----:B------:R-:W-:-:S03]  /*1ec0*/  ISETP.NE.AND P0, PT, R4, 0x1, PT ;  /* 0x000000010400780c */ /* 0x000fc60003f05270 */
[----:B------:R-:W-:-:S03]  /*1ed0*/  IMAD.HI.U32 R5, R9, R5, RZ ;  /* 0x0000000509057227 */ /* 0x000fc600078e00ff */
[----:B------:R-:W4:Y:S01]  /*1ee0*/  LDC.64 R2, c[0x0][0xb28] ;  /* 0x0002ca00ff027b82 */ /* 0x000f220000000a00 */
[----:B-1----:R-:W-:-:S04]  /*1ef0*/  IMAD.HI.U32 R20, R8, R6, RZ ;  /* 0x0000000608147227 */ /* 0x002fc800078e00ff */
[----:B------:R-:W-:Y:S01]  /*1f00*/  IMAD.HI.U32 R21, R10, R6, RZ ;  /* 0x000000060a157227 */ /* 0x000fe200078e00ff */
[----:B------:R-:W-:Y:S02]  /*1f10*/  SHF.R.U32.HI R20, RZ, R7, R20 ;  /* 0x00000007ff147219 */ /* 0x000fe40000011614 */
[-C--:B--2---:R-:W-:Y:S02]  /*1f20*/  SHF.R.U32.HI R19, RZ, R14.reuse, R19 ;  /* 0x0000000eff137219 */ /* 0x084fe40000011613 */
[----:B------:R-:W-:Y:S02]  /*1f30*/  SHF.R.U32.HI R5, RZ, R14, R5 ;  /* 0x0000000eff057219 */ /* 0x000fe40000011605 */
[----:B------:R-:W-:Y:S02]  /*1f40*/  SEL R19, R0, R19, !P0 ;  /* 0x0000001300137207 */ /* 0x000fe40004000000 */
[----:B------:R-:W-:Y:S02]  /*1f50*/  SHF.R.U32.HI R21, RZ, R7, R21 ;  /* 0x00000007ff157219 */ /* 0x000fe40000011615 */
[----:B---3--:R-:W-:-:S02]  /*1f60*/  ISETP.NE.AND P1, PT, R15, 0x1, PT ;  /* 0x000000010f00780c */ /* 0x008fc40003f25270 */
[----:B------:R-:W-:Y:S02]  /*1f70*/  SEL R5, R9, R5, !P0 ;  /* 0x0000000509057207 */ /* 0x000fe40004000000 */
[----:B------:R-:W-:Y:S02]  /*1f80*/  SEL R20, R8, R20, !P1 ;  /* 0x0000001408147207 */ /* 0x000fe40004800000 */
[----:B------:R-:W-:Y:S01]  /*1f90*/  SEL R21, R10, R21, !P1 ;  /* 0x000000150a157207 */ /* 0x000fe20004800000 */
[----:B----4-:R-:W-:-:S04]  /*1fa0*/  IMAD.HI.U32 R18, R19, R2, RZ ;  /* 0x0000000213127227 */ /* 0x010fc800078e00ff */
        /* <DEDUP_REMOVED lines=10> */
[----:B------:R-:W-:-:S04]  /*2050*/  @!P0 IMAD.HI.U32 R7, R21, R2, RZ ;  /* 0x0000000215078227 */ /* 0x000fc800078e00ff */
[----:B------:R-:W-:Y:S01]  /*2060*/  IMAD.MOV R2, RZ, RZ, -R6 ;  /* 0x000000ffff027224 */ /* 0x000fe200078e0a06 */
[----:B------:R-:W-:Y:S02]  /*2070*/  @!P0 SHF.R.U32.HI R3, RZ, R3, R7 ;  /* 0x00000003ff038219 */ /* 0x000fe40000011607 */
[----:B------:R-:W-:Y:S01]  /*2080*/  IADD3 R7, PT, PT, -R5, RZ, RZ ;  /* 0x000000ff05077210 */ /* 0x000fe20007ffe1ff */
[----:B------:R-:W-:Y:S01]  /*2090*/  IMAD R2, R40, R2, R5 ;  /* 0x0000000228027224 */ /* 0x000fe200078e0205 */
        /* <DEDUP_REMOVED lines=10> */
.L_x_33:
[----:B------:R-:W1:Y:S02]  /*2140*/  LDCU UR8, c[0x0][0xb30] ;  /* 0x00016600ff0877ac */ /* 0x000e640008000800 */
[----:B-1----:R-:W-:-:S09]  /*2150*/  UISETP.NE.AND UP0, UPT, UR8, 0x1, UPT ;  /* 0x000000010800788c */ /* 0x002fd2000bf05270 */
[----:B------:R-:W-:Y:S05]  /*2160*/  BRA.U UP0, `(.L_x_34) ;  /* 0x0000000100407547 */ /* 0x000fea000b800000 */
[----:B------:R-:W1:Y:S08]  /*2170*/  LDC.64 R4, c[0x0][0xb10] ;  /* 0x0002c400ff047b82 */ /* 0x000e700000000a00 */
[----:B------:R-:W2:Y:S08]  /*2180*/  LDC.64 R2, c[0x0][0xb18] ;  /* 0x0002c600ff027b82 */ /* 0x000eb00000000a00 */
[----:B------:R-:W3:Y:S08]  /*2190*/  LDC R6, c[0x0][0xb20] ;  /* 0x0002c800ff067b82 */ /* 0x000ef00000000800 */
[----:B------:R-:W4:Y:S01]  /*21a0*/  LDC R7, c[0x0][0xb0c] ;  /* 0x0002c300ff077b82 */ /* 0x000f220000000800 */
[----:B-1----:R-:W-:-:S05]  /*21b0*/  IMAD.HI.U32 R4, R10, R4, RZ ;  /* 0x000000040a047227 */ /* 0x002fca00078e00ff */
[----:B------:R-:W-:Y:S01]  /*21c0*/  SHF.R.U32.HI R4, RZ, R5, R4 ;  /* 0x00000005ff047219 */ /* 0x000fe20000011604 */
[----:B--2---:R-:W-:Y:S01]  /*21d0*/  IMAD.HI.U32 R3, R9, R3, RZ ;  /* 0x0000000309037227 */ /* 0x004fe200078e00ff */
[----:B------:R-:W-:-:S04]  /*21e0*/  ISETP.NE.AND P0, PT, R2, 0x1, PT ;  /* 0x000000010200780c */ /* 0x000fc80003f05270 */
[----:B---3--:R-:W-:-:S04]  /*21f0*/  SHF.R.U32.HI R3, RZ, R6, R3 ;  /* 0x00000006ff037219 */ /* 0x008fc80000011603 */
[----:B------:R-:W-:Y:S02]  /*2200*/  SEL R3, R9, R3, !P0 ;  /* 0x0000000309037207 */ /* 0x000fe40004000000 */
[----:B----4-:R-:W-:-:S04]  /*2210*/  ISETP.NE.AND P1, PT, R7, 0x1, PT ;  /* 0x000000010700780c */ /* 0x010fc80003f25270 */
[----:B------:R-:W-:-:S05]  /*2220*/  SEL R4, R10, R4, !P1 ;  /* 0x000000040a047207 */ /* 0x000fca0004800000 */
[----:B------:R-:W-:Y:S02]  /*2230*/  IMAD.IADD R5, R3, 0x1, -R4 ;  /* 0x0000000103057824 */ /* 0x000fe400078e0a04 */
[----:B------:R-:W-:Y:S02]  /*2240*/  IMAD.IADD R3, R4, 0x1, -R3 ;  /* 0x0000000104037824 */ /* 0x000fe400078e0a03 */
[----:B------:R-:W-:Y:S02]  /*2250*/  IMAD R10, R5, R7, R10 ;  /* 0x00000007050a7224 */ /* 0x000fe400078e020a */
[----:B------:R-:W-:-:S07]  /*2260*/  IMAD R9, R3, R2, R9 ;  /* 0x0000000203097224 */ /* 0x000fce00078e0209 */
.L_x_34:
[----:B------:R-:W-:Y:S01]  /*2270*/  VIADD R16, R16, 0x1 ;  /* 0x0000000110107836 */ /* 0x000fe20000000000 */
[----:B------:R-:W-:Y:S01]  /*2280*/  PLOP3.LUT P1, PT, PT, PT, PT, 0x80, 0x8 ;  /* 0x000000000008781c */ /* 0x000fe20003f2f070 */
[----:B------:R-:W-:Y:S02]  /*2290*/  IMAD.IADD R15, R10, 0x1, R87 ;  /* 0x000000010a0f7824 */ /* 0x000fe400078e0257 */
[----:B------:R-:W-:Y:S01]  /*22a0*/  IMAD.IADD R14, R9, 0x1, R86 ;  /* 0x00000001090e7824 */ /* 0x000fe200078e0256 */
[----:B------:R-:W-:-:S04]  /*22b0*/  ISETP.NE.AND P0, PT, R16, 0x2, PT ;  /* 0x000000021000780c */ /* 0x000fc80003f05270 */
[----:B------:R-:W-:Y:S02]  /*22c0*/  SEL R2, RZ, 0x1, P0 ;  /* 0x00000001ff027807 */ /* 0x000fe40000000000 */
[----:B------:R-:W-:Y:S02]  /*22d0*/  SEL R16, R16, RZ, P0 ;  /* 0x000000ff10107207 */ /* 0x000fe40000000000 */
[----:B------:R-:W-:Y:S01]  /*22e0*/  LOP3.LUT R13, R13, R2, RZ, 0x3c, !PT ;  /* 0x000000020d0d7212 */ /* 0x000fe200078e3cff */
[----:B------:R-:W-:Y:S06]  /*22f0*/  @P2 BRA `(.L_x_35) ;  /* 0xfffffff000a02947 */ /* 0x000fec000383ffff */
[----:B------:R-:W-:Y:S01]  /*2300*/  UIADD3 UR4, UPT, UPT, UR4, 0x30, URZ ;  /* 0x0000003004047890 */ /* 0x000fe2000fffe0ff */
[----:B------:R-:W-:-:S03]  /*2310*/  SHF.L.U32 R2, R17, 0x1f, RZ ;  /* 0x0000001f11027819 */ /* 0x000fc600000006ff */
[----:B------:R-:W-:-:S09]  /*2320*/  ULEA UR5, UR6, UR4, 0x3 ;  /* 0x0000000406057291 */ /* 0x000fd2000f8e18ff */
[----:B------:R-:W1:Y:S02]  /*2330*/  SYNCS.PHASECHK.TRANS64.TRYWAIT P0, [UR5], R2 ;  /* 0x00000002ff0075a7 */ /* 0x000e640008001105 */
[----:B-1----:R-:W-:Y:S05]  /*2340*/  @!P0 BRA `(.L_x_36) ;  /* 0x0000006c00008947 */ /* 0x002fea0003800000 */
.L_x_138:
[----:B------:R-:W-:-:S04]  /*2350*/  UIADD3 UR6, UPT, UPT, UR6, 0x1, URZ ;  /* 0x0000000106067890 */ /* 0x000fc8000fffe0ff */
[----:B------:R-:W-:-:S04]  /*2360*/  UISETP.NE.AND UP0, UPT, UR6, 0x6, UPT ;  /* 0x000000060600788c */ /* 0x000fc8000bf05270 */
[----:B------:R-:W-:Y:S02]  /*2370*/  USEL UR7, URZ, 0x1, UP0 ;  /* 0x00000001ff077887 */ /* 0x000fe40008000000 */
[----:B------:R-:W-:-:S04]  /*2380*/  USEL UR6, UR6, URZ, UP0 ;  /* 0x000000ff06067287 */ /* 0x000fc80008000000 */
[----:B------:R-:W-:Y:S01]  /*2390*/  ULEA UR5, UR6, UR4, 0x3 ;  /* 0x0000000406057291 */ /* 0x000fe2000f8e18ff */
[----:B-1----:R-:W-:-:S04]  /*23a0*/  LOP3.LUT R2, R17, UR7, RZ, 0x3c, !PT ;  /* 0x0000000711027c12 */ /* 0x002fc8000f8e3cff */
[----:B------:R-:W-:-:S04]  /*23b0*/  SHF.L.U32 R3, R2, 0x1f, RZ ;  /* 0x0000001f02037819 */ /* 0x000fc800000006ff */
[----:B------:R-:W1:Y:S02]  /*23c0*/  SYNCS.PHASECHK.TRANS64.TRYWAIT P0, [UR5], R3 ;  /* 0x00000003ff0075a7 */ /* 0x000e640008001105 */
[----:B-1----:R-:W-:Y:S05]  /*23d0*/  @!P0 BRA `(.L_x_37) ;  /* 0x0000006800f48947 */ /* 0x002fea0003800000 */
.L_x_140:
[----:B------:R-:W-:-:S04]  /*23e0*/  UIADD3 UR6, UPT, UPT, UR6, 0x1, URZ ;  /* 0x0000000106067890 */ /* 0x000fc8000fffe0ff */
[----:B------:R-:W-:-:S04]  /*23f0*/  UISETP.NE.AND UP0, UPT, UR6, 0x6, UPT ;  /* 0x000000060600788c */ /* 0x000fc8000bf05270 */
[----:B------:R-:W-:Y:S02]  /*2400*/  USEL UR7, URZ, 0x1, UP0 ;  /* 0x00000001ff077887 */ /* 0x000fe40008000000 */
[----:B------:R-:W-:-:S04]  /*2410*/  USEL UR6, UR6, URZ, UP0 ;  /* 0x000000ff06067287 */ /* 0x000fc80008000000 */
[----:B------:R-:W-:Y:S01]  /*2420*/  ULEA UR5, UR6, UR4, 0x3 ;  /* 0x0000000406057291 */ /* 0x000fe2000f8e18ff */
[----:B------:R-:W-:-:S04]  /*2430*/  LOP3.LUT R2, R2, UR7, RZ, 0x3c, !PT ;  /* 0x0000000702027c12 */ /* 0x000fc8000f8e3cff */
[----:B-1----:R-:W-:-:S04]  /*2440*/  SHF.L.U32 R3, R2, 0x1f, RZ ;  /* 0x0000001f02037819 */ /* 0x002fc800000006ff */
[----:B------:R-:W1:Y:S02]  /*2450*/  SYNCS.PHASECHK.TRANS64.TRYWAIT P0, [UR5], R3 ;  /* 0x00000003ff0075a7 */ /* 0x000e640008001105 */
[----:B-1----:R-:W-:Y:S05]  /*2460*/  @!P0 BRA `(.L_x_38) ;  /* 0x0000006800e88947 */ /* 0x002fea0003800000 */
.L_x_142:
        /* <DEDUP_REMOVED lines=9> */
.L_x_144:
        /* <DEDUP_REMOVED lines=9> */
.L_x_146:
[----:B------:R-:W-:-:S04]  /*2590*/  UIADD3 UR6, UPT, UPT, UR6, 0x1, URZ ;  /* 0x0000000106067890 */ /* 0x000fc8000fffe0ff */
[----:B------:R-:W-:-:S04]  /*25a0*/  UISETP.NE.AND UP0, UPT, UR6, 0x6, UPT ;  /* 0x000000060600788c */ /* 0x000fc8000bf05270 */
[----:B------:R-:W-:Y:S02]  /*25b0*/  USEL UR5, URZ, 0x1, UP0 ;  /* 0x00000001ff057887 */ /* 0x000fe40008000000 */
[----:B------:R-:W-:-:S04]  /*25c0*/  USEL UR6, UR6, URZ, UP0 ;  /* 0x000000ff06067287 */ /* 0x000fc80008000000 */
[----:B------:R-:W-:Y:S01]  /*25d0*/  ULEA UR6, UR6, UR4, 0x3 ;  /* 0x0000000406067291 */ /* 0x000fe2000f8e18ff */
[----:B------:R-:W-:-:S04]  /*25e0*/  LOP3.LUT R2, R2, UR5, RZ, 0x3c, !PT ;  /* 0x0000000502027c12 */ /* 0x000fc8000f8e3cff */
[----:B------:R-:W-:Y:S01]  /*25f0*/  SHF.L.U32 R2, R2, 0x1f, RZ ;  /* 0x0000001f02027819 */ /* 0x000fe200000006ff */
[----:B-1--4-:R-:W-:-:S07]  /*2600*/  IMAD.U32 R0, RZ, RZ, UR6 ;  /* 0x00000006ff007e24 */ /* 0x012fce000f8e00ff */
.L_x_41:
[----:B-1----:R1:W2:Y:S02]  /*2610*/  SYNCS.PHASECHK.TRANS64.TRYWAIT P0, [R0+URZ], R2 ;  /* 0x00000002000075a7 */ /* 0x0022a400080011ff */
[----:B--2---:R-:W-:Y:S05]  /*2620*/  @!P0 NANOSLEEP.SYNCS 0x989680 ;  /* 0x009896800000895d */ /* 0x004fea0003900000 */
[----:B------:R-:W2:Y:S02]  /*2630*/  @!P0 SYNCS.PHASECHK.TRANS64 P0, [R0+URZ], R2 ;  /* 0x00000002000085a7 */ /* 0x000ea400080010ff */
[----:B--2---:R-:W-:Y:S05]  /*2640*/  @P0 EXIT ;  /* 0x000000000000094d */ /* 0x004fea0003800000 */
[----:B------:R-:W-:Y:S05]  /*2650*/  BRA `(.L_x_41) ;  /* 0xfffffffc00ec7947 */ /* 0x000fea000383ffff */
.L_x_17:
[----:B------:R-:W-:-:S04]  /*2660*/  UISETP.NE.AND UP1, UPT, UR37, URZ, UPT ;  /* 0x000000ff2500728c */ /* 0x000fc8000bf25270 */
[----:B------:R-:W-:-:S09]  /*2670*/  UISETP.NE.OR UP1, UPT, UR8, 0x1, UP1 ;  /* 0x000000010800788c */ /* 0x000fd20008f25670 */
[----:B------:R-:W-:Y:S05]  /*2680*/  BRA.U UP1, `(.L_x_42) ;  /* 0x0000000501487547 */ /* 0x000fea000b800000 */
[----:B------:R-:W-:Y:S01]  /*2690*/  ISETP.NE.AND P2, PT, R2, RZ, PT ;  /* 0x000000ff0200720c */ /* 0x000fe20003f45270 */
[----:B------:R-:W-:Y:S01]  /*26a0*/  IMAD.MOV.U32 R12, RZ, RZ, 0x1 ;  /* 0x00000001ff0c7424 */ /* 0x000fe200078e00ff */
[----:B------:R-:W-:Y:S02]  /*26b0*/  CS2R R10, SRZ ;  /* 0x00000000000a7805 */ /* 0x000fe4000001ff00 */
[----:B------:R-:W-:Y:S01]  /*26c0*/  CS2R R8, SRZ ;  /* 0x0000000000087805 */ /* 0x000fe2000001ff00 */
[----:B------:R-:W-:Y:S01]  /*26d0*/  UMOV UR4, 0x400 ;  /* 0x0000040000047882 */ /* 0x000fe20000000000 */
[----:B------:R-:W-:Y:S01]  /*26e0*/  UMOV UR6, URZ ;  /* 0x000000ff00067c82 */ /* 0x000fe20008000000 */
[----:B------:R-:W-:-:S12]  /*26f0*/  ULEA UR37, UR37, UR4, 0x18 ;  /* 0x0000000425257291 */ /* 0x000fd8000f8ec0ff */
.L_x_46:
[----:B------:R-:W-:Y:S02]  /*2700*/  LEA R0, R8, UR37, 0x3 ;  /* 0x0000002508007c11 */ /* 0x000fe4000f8e18ff */
[----:B------:R-:W-:-:S03]  /*2710*/  SHF.L.U32 R4, R9, 0x1f, RZ ;  /* 0x0000001f09047819 */ /* 0x000fc600000006ff */
[----:B------:R-:W-:Y:S01]  /*2720*/  VIADD R5, R0, 0x120 ;  /* 0x0000012000057836 */ /* 0x000fe20000000000 */
[----:B------:R-:W1:Y:S02]  /*2730*/  SYNCS.PHASECHK.TRANS64.TRYWAIT P0, [R0+URZ+0x110], R4 ;  /* 0x00011004000075a7 */ /* 0x000e6400080011ff */
[----:B-1----:R-:W-:Y:S05]  /*2740*/  @!P0 BRA `(.L_x_43) ;  /* 0x0000006800788947 */ /* 0x002fea0003800000 */
.L_x_147:
[----:B------:R-:W-:Y:S01]  /*2750*/  ULEA UR5, UR6, UR37, 0x3 ;  /* 0x0000002506057291 */ /* 0x000fe2000f8e18ff */
[----:B-1----:R-:W-:Y:S01]  /*2760*/  PRMT R0, RZ, 0x654, R5 ;  /* 0x00000654ff007816 */ /* 0x002fe20000000005 */
[----:B------:R-:W-:Y:S01]  /*2770*/  @!P2 IMAD.MOV.U32 R4, RZ, RZ, 0x10 ;  /* 0x00000010ff04a424 */ /* 0x000fe200078e00ff */
[----:B------:R-:W-:Y:S01]  /*2780*/  SHF.L.U32 R5, R12, 0x1f, RZ ;  /* 0x0000001f0c057819 */ /* 0x000fe200000006ff */
[----:B------:R-:W-:Y:S01]  /*2790*/  UIADD3 UR4, UPT, UPT, UR5, 0xb0, URZ ;  /* 0x000000b005047890 */ /* 0x000fe2000fffe0ff */
[----:B------:R1:W-:Y:S05]  /*27a0*/  SYNCS.ARRIVE.TRANS64.RED.A1T0 RZ, [R0+URZ], RZ ;  /* 0x000000ff00ff79a7 */ /* 0x0003ea00081004ff */
[----:B------:R-:W-:Y:S01]  /*27b0*/  IMAD.U32 R6, RZ, RZ, UR4 ;  /* 0x00000004ff067e24 */ /* 0x000fe2000f8e00ff */
[----:B------:R-:W2:Y:S04]  /*27c0*/  SYNCS.PHASECHK.TRANS64.TRYWAIT P0, [UR5+0xc0], R5 ;  /* 0x0000c005ff0075a7 */ /* 0x000ea80008001105 */
[----:B------:R-:W-:Y:S01]  /*27d0*/  PRMT R6, R2, 0x654, R6 ;  /* 0x0000065402067816 */ /* 0x000fe20000000006 */
[----:B-12---:R-:W-:Y:S06]  /*27e0*/  @!P0 BRA `(.L_x_44) ;  /* 0x0000006800648947 */ /* 0x006fec0003800000 */
.L_x_149:
[----:B------:R-:W-:Y:S01]  /*27f0*/  ULEA UR4, UR6, UR37, 0x4 ;  /* 0x0000002506047291 */ /* 0x000fe2000f8e20ff */
[----:B------:R-:W-:Y:S01]  /*2800*/  SEL R3, R6, R3, !P2 ;  /* 0x0000000306037207 */ /* 0x000fe20005000000 */
[----:B------:R-:W-:Y:S01]  /*2810*/  UIADD3 UR5, UPT, UPT, UR5, 0xb0, URZ ;  /* 0x000000b005057890 */ /* 0x000fe2000fffe0ff */
[----:B-1----:R-:W-:Y:S01]  /*2820*/  LEA R0, R11, UR37, 0x3 ;  /* 0x000000250b007c11 */ /* 0x002fe2000f8e18ff */
[----:B------:R-:W-:Y:S01]  /*2830*/  UIADD3 UR4, UPT, UPT, UR4, 0x140, URZ ;  /* 0x0000014004047890 */ /* 0x000fe2000fffe0ff */
[----:B------:R1:W-:Y:S01]  /*2840*/  @!P2 SYNCS.ARRIVE.TRANS64.RED RZ, [R3+URZ], R4 ;  /* 0x0000000403ffa9a7 */ /* 0x0003e200080004ff */
[----:B------:R-:W-:Y:S01]  /*2850*/  UIADD3 UR6, UPT, UPT, UR6, 0x1, URZ ;  /* 0x0000000106067890 */ /* 0x000fe2000fffe0ff */
[----:B------:R-:W-:-:S03]  /*2860*/  VIADD R8, R8, 0x1 ;  /* 0x0000000108087836 */ /* 0x000fc60000000000 */
[----:B------:R-:W-:Y:S02]  /*2870*/  UISETP.NE.AND UP0, UPT, UR6, 0x2, UPT ;  /* 0x000000020600788c */ /* 0x000fe4000bf05270 */
[----:B------:R-:W-:Y:S01]  /*2880*/  ISETP.NE.AND P0, PT, R8, 0x2, PT ;  /* 0x000000020800780c */ /* 0x000fe20003f05270 */
[----:B------:R-:W-:Y:S06]  /*2890*/  UGETNEXTWORKID.BROADCAST [UR4], [UR5] ;  /* 0x00000000040073ca */ /* 0x000fec0008000100 */
[----:B------:R-:W-:Y:S02]  /*28a0*/  USEL UR4, URZ, 0x1, UP0 ;  /* 0x00000001ff047887 */ /* 0x000fe40008000000 */
[----:B------:R-:W-:-:S04]  /*28b0*/  USEL UR6, UR6, URZ, UP0 ;  /* 0x000000ff06067287 */ /* 0x000fc80008000000 */
[----:B------:R-:W-:Y:S02]  /*28c0*/  LOP3.LUT R12, R12, UR4, RZ, 0x3c, !PT ;  /* 0x000000040c0c7c12 */ /* 0x000fe4000f8e3cff */
[----:B-1----:R-:W-:-:S04]  /*28d0*/  SHF.L.U32 R4, R10, 0x1f, RZ ;  /* 0x0000001f0a047819 */ /* 0x002fc800000006ff */
[----:B------:R-:W1:Y:S02]  /*28e0*/  SYNCS.PHASECHK.TRANS64.TRYWAIT P1, [R0+URZ+0xb0], R4 ;  /* 0x0000b004000075a7 */ /* 0x000e6400080211ff */
[----:B-1----:R-:W-:Y:S05]  /*28f0*/  @!P1 BRA `(.L_x_45) ;  /* 0x0000006800389947 */ /* 0x002fea0003800000 */
.L_x_150:
[C---:B-1----:R-:W-:Y:S01]  /*2900*/  LEA R4, R11.reuse, UR37, 0x4 ;  /* 0x000000250b047c11 */ /* 0x042fe2000f8e20ff */
[----:B------:R-:W-:Y:S01]  /*2910*/  VIADD R0, R0, 0xc0 ;  /* 0x000000c000007836 */ /* 0x000fe20000000000 */
[----:B------:R-:W-:Y:S01]  /*2920*/  SEL R8, R8, RZ, P0 ;  /* 0x000000ff08087207 */ /* 0x000fe20000000000 */
[----:B------:R-:W-:-:S03]  /*2930*/  VIADD R11, R11, 0x1 ;  /* 0x000000010b0b7836 */ /* 0x000fc60000000000 */
[----:B------:R-:W1:Y:S01]  /*2940*/  LDS.128 R4, [R4+0x140] ;  /* 0x0001400004047984 */ /* 0x000e620000000c00 */
[----:B------:R-:W-:Y:S02]  /*2950*/  PRMT R0, RZ, 0x654, R0 ;  /* 0x00000654ff007816 */ /* 0x000fe40000000000 */
[C---:B------:R-:W-:Y:S01]  /*2960*/  ISETP.NE.AND P1, PT, R11.reuse, 0x2, PT ;  /* 0x000000020b00780c */ /* 0x040fe20003f25270 */
[----:B------:R-:W-:Y:S01]  /*2970*/  @!PT LDS RZ, [RZ] ;  /* 0x00000000fffff984 */ /* 0x000fe20000000800 */
[----:B------:R-:W-:Y:S01]  /*2980*/  @!PT LDS RZ, [RZ] ;  /* 0x00000000fffff984 */ /* 0x000fe20000000800 */
[----:B------:R-:W-:Y:S01]  /*2990*/  @!PT LDS RZ, [RZ] ;  /* 0x00000000fffff984 */ /* 0x000fe20000000800 */
[----:B------:R-:W-:Y:S01]  /*29a0*/  @!PT LDS RZ, [RZ] ;  /* 0x00000000fffff984 */ /* 0x000fe20000000800 */
[----:B------:R2:W-:Y:S06]  /*29b0*/  MEMBAR.ALL.CTA ;  /* 0x0000000000007992 */ /* 0x0005ec0000008000 */
[----:B--2---:R-:W2:Y:S01]  /*29c0*/  FENCE.VIEW.ASYNC.S ;  /* 0x00000000000073c6 */ /* 0x004ea20000000000 */
[----:B------:R-:W-:Y:S01]  /*29d0*/  SEL R11, R11, RZ, P1 ;  /* 0x000000ff0b0b7207 */ /* 0x000fe20000800000 */
[----:B--2---:R2:W-:Y:S01]  /*29e0*/  SYNCS.ARRIVE.TRANS64.RED.A1T0 RZ, [R0+URZ], RZ ;  /* 0x000000ff00ff79a7 */ /* 0x0045e200081004ff */
[----:B-1----:R-:W-:-:S02]  /*29f0*/  LOP3.LUT P3, RZ, R6, 0x1, RZ, 0xc0, !PT ;  /* 0x0000000106ff7812 */ /* 0x002fc4000786c0ff */
[----:B------:R-:W-:-:S04]  /*2a00*/  SEL R4, RZ, 0x1, P1 ;  /* 0x00000001ff047807 */ /* 0x000fc80000800000 */
[----:B------:R-:W-:Y:S02]  /*2a10*/  LOP3.LUT R10, R10, R4, RZ, 0x3c, !PT ;  /* 0x000000040a0a7212 */ /* 0x000fe400078e3cff */
[----:B--2---:R-:W-:-:S04]  /*2a20*/  SEL R0, RZ, 0x1, P0 ;  /* 0x00000001ff007807 */ /* 0x004fc80000000000 */
[----:B------:R-:W-:Y:S01]  /*2a30*/  LOP3.LUT R9, R9, R0, RZ, 0x3c, !PT ;  /* 0x0000000009097212 */ /* 0x000fe200078e3cff */
[----:B------:R-:W-:Y:S06]  /*2a40*/  @P3 BRA `(.L_x_46) ;  /* 0xfffffffc002c3947 */ /* 0x000fec000383ffff */
[----:B------:R-:W-:Y:S01]  /*2a50*/  ULEA UR5, UR6, UR37, 0x3 ;  /* 0x0000002506057291 */ /* 0x000fe2000f8e18ff */
[----:B------:R-:W-:-:S08]  /*2a60*/  SHF.L.U32 R2, R12, 0x1f, RZ ;  /* 0x0000001f0c027819 */ /* 0x000fd000000006ff */
[----:B------:R-:W1:Y:S02]  /*2a70*/  SYNCS.PHASECHK.TRANS64 P0, [UR5+0xc0], R2 ;  /* 0x0000c002ff0075a7 */ /* 0x000e640008001005 */
[----:B-1----:R-:W-:Y:S05]  /*2a80*/  @P0 BRA `(.L_x_47) ;  /* 0x0000000000080947 */ /* 0x002fea0003800000 */
[----:B------:R-:W1:Y:S02]  /*2a90*/  SYNCS.PHASECHK.TRANS64.TRYWAIT P0, [UR5+0xc0], R2 ;  /* 0x0000c002ff0075a7 */ /* 0x000e640008001105 */
[----:B-1----:R-:W-:Y:S05]  /*2aa0*/  @!P0 BRA `(.L_x_48) ;  /* 0x0000006400e08947 */ /* 0x002fea0003800000 */
.L_x_47:
[----:B------:R-:W-:-:S04]  /*2ab0*/  UIADD3 UR4, UPT, UPT, UR6, 0x1, URZ ;  /* 0x0000000106047890 */ /* 0x000fc8000fffe0ff */
[----:B------:R-:W-:-:S04]  /*2ac0*/  UISETP.NE.AND UP0, UPT, UR4, 0x2, UPT ;  /* 0x000000020400788c */ /* 0x000fc8000bf05270 */
[----:B------:R-:W-:Y:S02]  /*2ad0*/  USEL UR7, URZ, 0x1, UP0 ;  /* 0x00000001ff077887 */ /* 0x000fe40008000000 */
[----:B------:R-:W-:-:S04]  /*2ae0*/  USEL UR4, UR4, URZ, UP0 ;  /* 0x000000ff04047287 */ /* 0x000fc80008000000 */
[----:B------:R-:W-:Y:S01]  /*2af0*/  ULEA UR4, UR4, UR37, 0x3 ;  /* 0x0000002504047291 */ /* 0x000fe2000f8e18ff */
[----:B-1----:R-:W-:-:S04]  /*2b00*/  LOP3.LUT R2, R12, UR7, RZ, 0x3c, !PT ;  /* 0x000000070c027c12 */ /* 0x002fc8000f8e3cff */
[----:B------:R-:W-:-:S04]  /*2b10*/  SHF.L.U32 R0, R2, 0x1f, RZ ;  /* 0x0000001f02007819 */ /* 0x000fc800000006ff */
[----:B------:R-:W1:Y:S02]  /*2b20*/  SYNCS.PHASECHK.TRANS64 P0, [UR4+0xc0], R0 ;  /* 0x0000c000ff0075a7 */ /* 0x000e640008001004 */
[----:B-1----:R-:W-:Y:S05]  /*2b30*/  @P0 EXIT ;  /* 0x000000000000094d */ /* 0x002fea0003800000 */
[----:B------:R-:W-:Y:S02]  /*2b40*/  SHF.L.U32 R2, R2, 0x1f, RZ ;  /* 0x0000001f02027819 */ /* 0x000fe400000006ff */
[----:B------:R-:W-:-:S07]  /*2b50*/  MOV R0, UR4 ;  /* 0x0000000400007c02 */ /* 0x000fce0008000f00 */
.L_x_49:
[----:B-1----:R1:W2:Y:S02]  /*2b60*/  SYNCS.PHASECHK.TRANS64.TRYWAIT P0, [R0+URZ+0xc0], R2 ;  /* 0x0000c002000075a7 */ /* 0x0022a400080011ff */
[----:B--2---:R-:W-:Y:S05]  /*2b70*/  @!P0 NANOSLEEP.SYNCS 0x989680 ;  /* 0x009896800000895d */ /* 0x004fea0003900000 */
[----:B------:R-:W2:Y:S02]  /*2b80*/  @!P0 SYNCS.PHASECHK.TRANS64 P0, [R0+URZ+0xc0], R2 ;  /* 0x0000c002000085a7 */ /* 0x000ea400080010ff */
[----:B--2---:R-:W-:Y:S05]  /*2b90*/  @P0 EXIT ;  /* 0x000000000000094d */ /* 0x004fea0003800000 */
[----:B------:R-:W-:Y:S05]  /*2ba0*/  BRA `(.L_x_49) ;  /* 0xfffffffc00ec7947 */ /* 0x000fea000383ffff */
.L_x_42:
[----:B------:R-:W-:-:S09]  /*2bb0*/  UISETP.NE.AND UP1, UPT, UR8, URZ, UPT ;  /* 0x000000ff0800728c */ /* 0x000fd2000bf25270 */
[----:B------:R-:W-:Y:S05]  /*2bc0*/  BRA.U UP1, `(.L_x_50) ;  /* 0x0000000d01b47547 */ /* 0x000fea000b800000 */
[----:B------:R-:W-:Y:S01]  /*2bd0*/  UMOV UR4, 0x40 ;  /* 0x0000004000047882 */ /* 0x000fe20000000000 */
[----:B------:R-:W-:Y:S01]  /*2be0*/  NOP ;  /* 0x0000000000007918 */ /* 0x000fe20000000000 */
[----:B------:R-:W-:Y:S01]  /*2bf0*/  ULEA UR4, UR37, UR4, 0x18 ;  /* 0x0000000425047291 */ /* 0x000fe2000f8ec0ff */
[----:B------:R-:W-:Y:S02]  /*2c00*/  UMOV UR5, 0x400 ;  /* 0x0000040000057882 */ /* 0x000fe40000000000 */
[----:B------:R-:W-:-:S06]  /*2c10*/  ULEA UR37, UR37, UR5, 0x18 ;  /* 0x0000000525257291 */ /* 0x000fcc000f8ec0ff */
[----:B------:R-:W1:Y:S02]  /*2c20*/  LDS.U8 R0, [UR4+0x1c] ;  /* 0x00001c04ff007984 */ /* 0x000e640008000000 */
[----:B-1----:R-:W-:-:S13]  /*2c30*/  ISETP.NE.AND P0, PT, R0, RZ, PT ;  /* 0x000000ff0000720c */ /* 0x002fda0003f05270 */
[----:B------:R-:W-:Y:S05]  /*2c40*/  @P0 BRA `(.L_x_51) ;  /* 0x0000000000580947 */ /* 0x000fea0003800000 */
[----:B------:R-:W-:-:S13]  /*2c50*/  ELECT P0, URZ, PT ;  /* 0x0000000000ff782f */ /* 0x000fda0003800000 */
[----:B------:R-:W-:Y:S05]  /*2c60*/  @!P0 BRA `(.L_x_52) ;  /* 0x0000000000608947 */ /* 0x000fea0003800000 */
[----:B------:R-:W-:Y:S01]  /*2c70*/  UMOV UR5, 0x10 ;  /* 0x0000001000057882 */ /* 0x000fe20000000000 */
[----:B------:R-:W-:Y:S01]  /*2c80*/  HFMA2 R0, -RZ, RZ, 0, 5.9604644775390625e-08 ;  /* 0x00000001ff007431 */ /* 0x000fe200000001ff */
[----:B------:R-:W-:-:S03]  /*2c90*/  MOV R2, 0xffff ;  /* 0x0000ffff00027802 */ /* 0x000fc60000000f00 */
[----:B------:R-:W-:Y:S04]  /*2ca0*/  DEPBAR.LE SB1, 0x36 ;  /* 0x00009d800000791a */ /* 0x000fe80000000000 */
[----:B------:R-:W1:Y:S02]  /*2cb0*/  UTCATOMSWS.FIND_AND_SET.ALIGN UP0, UR5, UR5 ;  /* 0x00000005000575e3 */ /* 0x000e640008000800 */
[----:B-1----:R-:W-:Y:S01]  /*2cc0*/  MOV R3, UR5 ;  /* 0x0000000500037c02 */ /* 0x002fe20008000f00 */
[----:B------:R-:W-:Y:S06]  /*2cd0*/  BRA.U UP0, `(.L_x_53) ;  /* 0x0000000100187547 */ /* 0x000fec000b800000 */
.L_x_54:
[----:B------:R-:W-:Y:S05]  /*2ce0*/  NANOSLEEP 0x64 ;  /* 0x000000640000795d */ /* 0x000fea0003800000 */
[----:B------:R-:W-:-:S05]  /*2cf0*/  UMOV UR5, 0x10 ;  /* 0x0000001000057882 */ /* 0x000fca0000000000 */
[----:B------:R-:W-:Y:S04]  /*2d00*/  DEPBAR.LE SB1, 0x36 ;  /* 0x00009d800000791a */ /* 0x000fe80000000000 */
[----:B------:R-:W1:Y:S02]  /*2d10*/  UTCATOMSWS.FIND_AND_SET.ALIGN UP0, UR5, UR5 ;  /* 0x00000005000575e3 */ /* 0x000e640008000800 */
[----:B-1----:R-:W-:Y:S01]  /*2d20*/  MOV R3, UR5 ;  /* 0x0000000500037c02 */ /* 0x002fe20008000f00 */
[----:B------:R-:W-:Y:S05]  /*2d30*/  BRA.U !UP0, `(.L_x_54) ;  /* 0xfffffffd08e87547 */ /* 0x000fea000b83ffff */
.L_x_53:
[-C--:B------:R-:W-:Y:S02]  /*2d40*/  SHF.L.U32 R2, R2, R3.reuse, RZ ;  /* 0x0000000302027219 */ /* 0x080fe400000006ff */
[----:B------:R-:W-:Y:S01]  /*2d50*/  SHF.L.U32 R0, R0, R3, RZ ;  /* 0x0000000300007219 */ /* 0x000fe200000006ff */
[----:B------:R-:W-:Y:S02]  /*2d60*/  IMAD.SHL.U32 R3, R3, 0x20, RZ ;  /* 0x0000002003037824 */ /* 0x000fe400078e00ff */
[----:B------:R1:W-:Y:S04]  /*2d70*/  ATOMS.OR RZ, [UR4+0x14], R2 ;  /* 0x00001402ffff798c */ /* 0x0003e8000b000004 */
[----:B------:R1:W-:Y:S04]  /*2d80*/  ATOMS.OR RZ, [UR4+0x18], R0 ;  /* 0x00001800ffff798c */ /* 0x0003e8000b000004 */
[----:B------:R1:W-:Y:S01]  /*2d90*/  STS [UR37+0x160], R3 ;  /* 0x00016003ff007988 */ /* 0x0003e20008000825 */
[----:B------:R-:W-:Y:S05]  /*2da0*/  BRA `(.L_x_52) ;  /* 0x0000000000107947 */ /* 0x000fea0003800000 */
.L_x_51:
[----:B------:R-:W-:Y:S02]  /*2db0*/  MOV R0, 0xffffffff ;  /* 0xffffffff00007802 */ /* 0x000fe40000000f00 */
[----:B------:R-:W-:-:S03]  /*2dc0*/  MOV R2, 0x2df0 ;  /* 0x00002df000027802 */ /* 0x000fc60000000f00 */
[----:B------:R1:W-:Y:S04]  /*2dd0*/  STS [UR37+0x160], R0 ;  /* 0x00016000ff007988 */ /* 0x0003e80008000825 */
[----:B-1-3-5:R-:W-:Y:S05]  /*2de0*/  CALL.REL.NOINC `($__internal_1_$__cuda_sm10x_tcgen05_guardrail_trap_phase_invalid_during_alloc) ;  /* 0x0000006c00287944 */ /* 0x02afea0003c00000 */
.L_x_52:
[----:B------:R-:W-:Y:S05]  /*2df0*/  WARPSYNC.ALL ;  /* 0x0000000000007948 */ /* 0x000fea0003800000 */
[----:B------:R-:W2:Y:S01]  /*2e00*/  S2UR UR5, SR_CgaCtaId ;  /* 0x00000000000579c3 */ /* 0x000ea20000008800 */
[----:B------:R-:W-:Y:S01]  /*2e10*/  UMOV UR4, 0x400 ;  /* 0x0000040000047882 */ /* 0x000fe20000000000 */
[----:B------:R-:W-:-:S06]  /*2e20*/  NOP ;  /* 0x0000000000007918 */ /* 0x000fcc0000000000 */
[----:B------:R-:W-:Y:S06]  /*2e30*/  BAR.ARV 0x6, 0xa0 ;  /* 0x0182800000007b1d */ /* 0x000fec0000002000 */
[----:B------:R-:W4:Y:S01]  /*2e40*/  LDCU UR7, c[0x0][0x38c] ;  /* 0x00007180ff0777ac */ /* 0x000f220008000800 */
[----:B------:R-:W-:Y:S01]  /*2e50*/  IMAD.MOV.U32 R11, RZ, RZ, 0x1 ;  /* 0x00000001ff0b7424 */ /* 0x000fe200078e00ff */
[----:B------:R-:W-:Y:S01]  /*2e60*/  CS2R R8, SRZ ;  /* 0x0000000000087805 */ /* 0x000fe2000001ff00 */
[----:B------:R-:W-:Y:S01]  /*2e70*/  IMAD.MOV.U32 R10, RZ, RZ, RZ ;  /* 0x000000ffff0a7224 */ /* 0x000fe200078e00ff */
[----:B------:R-:W3:Y:S01]  /*2e80*/  LDCU UR6, c[0x0][0x38c] ;  /* 0x00007180ff0677ac */ /* 0x000ee20008000800 */
[----:B------:R-:W-:Y:S01]  /*2e90*/  UMOV UR15, URZ ;  /* 0x000000ff000f7c82 */ /* 0x000fe20008000000 */
[----:B------:R-:W-:Y:S01]  /*2ea0*/  UMOV UR14, URZ ;  /* 0x000000ff000e7c82 */ /* 0x000fe20008000000 */
[----:B--2---:R-:W-:Y:S01]  /*2eb0*/  ULEA UR5, UR5, UR4, 0x18 ;  /* 0x0000000405057291 */ /* 0x004fe2000f8ec0ff */
[----:B------:R-:W-:Y:S01]  /*2ec0*/  UMOV UR24, 0x0 ;  /* 0x0000000000187882 */ /* 0x000fe20000000000 */
[----:B------:R-:W-:-:S02]  /*2ed0*/  UMOV UR25, 0x8200010 ;  /* 0x0820001000197882 */ /* 0x000fc40000000000 */
[----:B------:R-:W-:Y:S02]  /*2ee0*/  UIADD3 UR10, UPT, UPT, UR5, 0x8400, URZ ;  /* 0x00008400050a7890 */ /* 0x000fe4000fffe0ff */
[----:B------:R-:W-:Y:S02]  /*2ef0*/  UIADD3 UR11, UPT, UPT, UR5, 0x20400, URZ ;  /* 0x00020400050b7890 */ /* 0x000fe4000fffe0ff */
[----:B----4-:R-:W-:Y:S01]  /*2f00*/  UIADD3 UR7, UPT, UPT, UR7, 0x3f, URZ ;  /* 0x0000003f07077890 */ /* 0x010fe2000fffe0ff */
[----:B-1----:R-:W1:Y:S01]  /*2f10*/  LDS R0, [UR5+0x160] ;  /* 0x00016005ff007984 */ /* 0x002e620008000800 */
[----:B------:R-:W-:Y:S02]  /*2f20*/  USHF.R.U32.HI UR10, URZ, 0x4, UR10 ;  /* 0x00000004ff0a7899 */ /* 0x000fe4000801160a */
[----:B------:R-:W-:Y:S02]  /*2f30*/  USHF.R.S32.HI UR4, URZ, 0x1f, UR7 ;  /* 0x0000001fff047899 */ /* 0x000fe40008011407 */
[----:B------:R-:W-:-:S02]  /*2f40*/  USHF.R.U32.HI UR11, URZ, 0x4, UR11 ;  /* 0x00000004ff0b7899 */ /* 0x000fc4000801160b */
[----:B------:R-:W-:Y:S02]  /*2f50*/  ULEA.HI UR4, UR4, UR7, URZ, 0x6 ;  /* 0x0000000704047291 */ /* 0x000fe4000f8f30ff */
[----:B------:R-:W-:Y:S02]  /*2f60*/  ULOP3.LUT UR10, UR10, 0x3fff, URZ, 0xc0, !UPT ;  /* 0x00003fff0a0a7892 */ /* 0x000fe4000f8ec0ff */
[----:B------:R-:W-:Y:S02]  /*2f70*/  USHF.R.S32.HI UR4, URZ, 0x6, UR4 ;  /* 0x00000006ff047899 */ /* 0x000fe40008011404 */
[----:B------:R-:W-:Y:S02]  /*2f80*/  ULOP3.LUT UR11, UR11, 0x3fff, URZ, 0xc0, !UPT ;  /* 0x00003fff0b0b7892 */ /* 0x000fe4000f8ec0ff */
[----:B------:R-:W-:Y:S01]  /*2f90*/  UISETP.LT.AND UP0, UPT, UR4, 0x1, UPT ;  /* 0x000000010400788c */ /* 0x000fe2000bf01270 */
[----:B------:R-:W-:Y:S01]  /*2fa0*/  UMOV UR22, 0x0 ;  /* 0x0000000000167882 */ /* 0x000fe20000000000 */
[----:B------:R-:W-:-:S02]  /*2fb0*/  UMOV UR23, 0x8200010 ;  /* 0x0820001000177882 */ /* 0x000fc40000000000 */
[----:B------:R-:W-:Y:S02]  /*2fc0*/  USEL UR9, UR4, 0x1, !UP0 ;  /* 0x0000000104097887 */ /* 0x000fe4000c000000 */
[----:B------:R-:W-:Y:S02]  /*2fd0*/  ULOP3.LUT UR10, UR10, 0x10000, URZ, 0xfc, !UPT ;  /* 0x000100000a0a7892 */ /* 0x000fe4000f8efcff */
[----:B------:R-:W-:Y:S02]  /*2fe0*/  ULOP3.LUT UR11, UR11, 0x10000, URZ, 0xfc, !UPT ;  /* 0x000100000b0b7892 */ /* 0x000fe4000f8efcff */
[----:B------:R-:W-:Y:S02]  /*2ff0*/  UIADD3 UR9, UPT, UPT, -UR9, URZ, URZ ;  /* 0x000000ff09097290 */ /* 0x000fe4000fffe1ff */
[----:B---3--:R-:W-:Y:S01]  /*3000*/  UISETP.GE.AND UP3, UPT, UR6, 0x1, UPT ;  /* 0x000000010600788c */ /* 0x008fe2000bf66270 */
[----:B------:R-:W-:Y:S01]  /*3010*/  UMOV UR20, 0x0 ;  /* 0x0000000000147882 */ /* 0x000fe20000000000 */
[----:B------:R-:W-:Y:S01]  /*3020*/  UMOV UR21, 0x8200010 ;  /* 0x0820001000157882 */ /* 0x000fe20000000000 */
[----:B------:R-:W-:Y:S01]  /*3030*/  UMOV UR18, 0x0 ;  /* 0x0000000000127882 */ /* 0x000fe20000000000 */
[----:B------:R-:W-:Y:S01]  /*3040*/  UMOV UR19, 0x8200010 ;  /* 0x0820001000137882 */ /* 0x000fe20000000000 */
[----:B-1----:R-:W-:-:S15]  /*3050*/  R2UR UR16, R0 ;  /* 0x00000000001072ca */ /* 0x002fde00000e0000 */
.L_x_61:
[----:B------:R-:W-:Y:S02]  /*3060*/  LEA R0, R10, UR5, 0x3 ;  /* 0x000000050a007c11 */ /* 0x000fe4000f8e18ff */
[----:B------:R-:W-:Y:S02]  /*3070*/  SHF.L.U32 R2, R9, 0x1f, RZ ;  /* 0x0000001f09027819 */ /* 0x000fe400000006ff */
[----:B------:R-:W-:Y:S01]  /*3080*/  PLOP3.LUT P0, PT, PT, PT, UP3, 0x80, 0x8 ;  /* 0x000000000008781c */ /* 0x000fe20003f0f038 */
[----:B------:R-:W-:Y:S01]  /*3090*/  VIADD R3, R0, 0xc0 ;  /* 0x000000c000037836 */ /* 0x000fe20000000000 */
[----:B-1----:R-:W1:Y:S02]  /*30a0*/  SYNCS.PHASECHK.TRANS64.TRYWAIT P1, [R0+URZ+0xb0], R2 ;  /* 0x0000b002000075a7 */ /* 0x002e6400080211ff */
[----:B-1-3--:R-:W-:Y:S09]  /*30b0*/  @!P1 BRA `(.L_x_55) ;  /* 0x0000006000749947 */ /* 0x00aff20003800000 */
.L_x_152:
[----:B------:R-:W-:Y:S01]  /*30c0*/  LEA R4, R10, UR5, 0x4 ;  /* 0x000000050a047c11 */ /* 0x000fe2000f8e20ff */
[----:B------:R-:W-:Y:S01]  /*30d0*/  @UP3 ULEA UR6, UR14, UR5, 0x3 ;  /* 0x000000050e063291 */ /* 0x000fe2000f8e18ff */
[----:B------:R-:W-:Y:S01]  /*30e0*/  PLOP3.LUT P2, PT, PT, PT, PT, 0x80, 0x8 ;  /* 0x000000000008781c */ /* 0x000fe20003f4f070 */
[----:B------:R-:W-:Y:S01]  /*30f0*/  ULEA UR7, UR15, UR5, 0x3 ;  /* 0x000000050f077291 */ /* 0x000fe2000f8e18ff */
[----:B------:R-:W-:Y:S01]  /*3100*/  PRMT R3, RZ, 0x654, R3 ;  /* 0x00000654ff037816 */ /* 0x000fe20000000003 */
[----:B------:R-:W-:Y:S01]  /*3110*/  ULEA UR8, UR15, UR16, 0x7 ;  /* 0x000000100f087291 */ /* 0x000fe2000f8e38ff */
[----:B------:R-:W2:Y:S01]  /*3120*/  LDS.128 R4, [R4+0x140] ;  /* 0x0001400004047984 */ /* 0x000ea20000000c00 */
[----:B-1----:R-:W-:Y:S02]  /*3130*/  @P0 SHF.L.U32 R2, R8, 0x1f, RZ ;  /* 0x0000001f08020819 */ /* 0x002fe400000006ff */
[----:B------:R-:W-:Y:S01]  /*3140*/  SHF.L.U32 R0, R11, 0x1f, RZ ;  /* 0x0000001f0b007819 */ /* 0x000fe200000006ff */
[----:B------:R-:W-:Y:S01]  /*3150*/  @!PT LDS RZ, [RZ] ;  /* 0x00000000fffff984 */ /* 0x000fe20000000800 */
[----:B------:R-:W-:Y:S01]  /*3160*/  @!PT LDS RZ, [RZ] ;  /* 0x00000000fffff984 */ /* 0x000fe20000000800 */
[----:B------:R-:W-:Y:S01]  /*3170*/  @!PT LDS RZ, [RZ] ;  /* 0x00000000fffff984 */ /* 0x000fe20000000800 */
[----:B------:R-:W-:Y:S01]  /*3180*/  @!PT LDS RZ, [RZ] ;  /* 0x00000000fffff984 */ /* 0x000fe20000000800 */
[----:B------:R1:W-:Y:S06]  /*3190*/  MEMBAR.ALL.CTA ;  /* 0x0000000000007992 */ /* 0x0003ec0000008000 */
[----:B-1----:R-:W1:Y:S02]  /*31a0*/  FENCE.VIEW.ASYNC.S ;  /* 0x00000000000073c6 */ /* 0x002e640000000000 */
[----:B-1----:R1:W-:Y:S01]  /*31b0*/  SYNCS.ARRIVE.TRANS64.RED.A1T0 RZ, [R3+URZ], RZ ;  /* 0x000000ff03ff79a7 */ /* 0x0023e200081004ff */
[----:B------:R1:W3:Y:S01]  /*31c0*/  @P0 SYNCS.PHASECHK.TRANS64.TRYWAIT P2, [UR6], R2 ;  /* 0x00000002ff0005a7 */ /* 0x0002e20008041106 */
[----:B--2---:R-:W-:Y:S01]  /*31d0*/  LOP3.LUT P1, RZ, R6, 0x1, RZ, 0xc0, !PT ;  /* 0x0000000106ff7812 */ /* 0x004fe2000782c0ff */
[----:B------:R-:W2:Y:S02]  /*31e0*/  SYNCS.PHASECHK.TRANS64.TRYWAIT P0, [UR7+0xf0], R0 ;  /* 0x0000f000ff0075a7 */ /* 0x000ea40008001107 */
[----:B-123--:R-:W-:Y:S10]  /*31f0*/  @!P0 BRA `(.L_x_56) ;  /* 0x0000006000388947 */ /* 0x00eff40003800000 */
.L_x_154:
[----:B------:R-:W-:Y:S01]  /*3200*/  IADD3 R10, PT, PT, R10, 0x1, RZ ;  /* 0x000000010a0a7810 */ /* 0x000fe20007ffe0ff */
[----:B------:R-:W-:Y:S06]  /*3210*/  BRA.U !UP3, `(.L_x_57) ;  /* 0x000000010bc07547 */ /* 0x000fec000b800000 */
[----:B------:R-:W-:Y:S01]  /*3220*/  UPLOP3.LUT UP4, UPT, UPT, UPT, UPT, 0x40, 0x4 ;  /* 0x000000000004789c */ /* 0x000fe20003f8e870 */
[----:B------:R-:W-:Y:S01]  /*3230*/  UMOV UR13, UR9 ;  /* 0x00000009000d7c82 */ /* 0x000fe20008000000 */
[----:B------:R-:W-:Y:S01]  /*3240*/  UMOV UR12, UR4 ;  /* 0x00000004000c7c82 */ /* 0x000fe20008000000 */
[----:B------:R-:W-:-:S08]  /*3250*/  UMOV UR17, UR14 ;  /* 0x0000000e00117c82 */ /* 0x000fd00008000000 */
.L_x_60:
[----:B------:R-:W-:Y:S02]  /*3260*/  UIADD3 UR13, UPT, UPT, UR13, 0x1, URZ ;  /* 0x000000010d0d7890 */ /* 0x000fe4000fffe0ff */
[----:B--2---:R-:W-:Y:S02]  /*3270*/  ULEA UR6, UR17, UR5, 0x3 ;  /* 0x0000000511067291 */ /* 0x004fe4000f8e18ff */
[----:B------:R-:W-:Y:S01]  /*3280*/  UISETP.NE.AND UP0, UPT, UR13, URZ, UPT ;  /* 0x000000ff0d00728c */ /* 0x000fe2000bf05270 */
[----:B---3--:R-:W-:Y:S10]  /*3290*/  @P2 BRA `(.L_x_58) ;  /* 0x00000000000c2947 */ /* 0x008ff40003800000 */
[----:B-1----:R-:W-:Y:S04]  /*32a0*/  SHF.L.U32 R2, R8, 0x1f, RZ ;  /* 0x0000001f08027819 */ /* 0x002fe800000006ff */
[----:B------:R-:W1:Y:S02]  /*32b0*/  SYNCS.PHASECHK.TRANS64.TRYWAIT P0, [UR6], R2 ;  /* 0x00000002ff0075a7 */ /* 0x000e640008001106 */
[----:B-1----:R-:W-:Y:S05]  /*32c0*/  @!P0 BRA `(.L_x_59) ;  /* 0x00000060001c8947 */ /* 0x002fea0003800000 */
.L_x_58:
[----:B------:R-:W-:Y:S01]  /*32d0*/  UISETP.NE.AND UP1, UPT, UR12, 0x1, UPT ;  /* 0x000000010c00788c */ /* 0x000fe2000bf25270 */
[----:B------:R-:W-:Y:S01]  /*32e0*/  PLOP3.LUT P2, PT, PT, PT, PT, 0x80, 0x8 ;  /* 0x000000000008781c */ /* 0x000fe20003f4f070 */
[----:B------:R-:W-:Y:S02]  /*32f0*/  UIADD3 UR14, UPT, UPT, UR17, 0x1, URZ ;  /* 0x00000001110e7890 */ /* 0x000fe4000fffe0ff */
[----:B------:R-:W-:Y:S02]  /*3300*/  ULEA UR28, UR17, UR11, 0xa ;  /* 0x0000000b111c7291 */ /* 0x000fe4000f8e50ff */
[----:B------:R-:W-:Y:S01]  /*3310*/  UISETP.NE.AND UP2, UPT, UR14, 0x6, UPT ;  /* 0x000000060e00788c */ /* 0x000fe2000bf45270 */
[----:B------:R-:W-:Y:S01]  /*3320*/  PLOP3.LUT P0, PT, PT, PT, UP1, 0x80, 0x8 ;  /* 0x000000000008781c */ /* 0x000fe20003f0f018 */
[----:B------:R-:W-:Y:S02]  /*3330*/  UIADD3 UR40, UPT, UPT, UR28, 0x2, URZ ;  /* 0x000000021c287890 */ /* 0x000fe4000fffe0ff */
[----:B------:R-:W-:Y:S02]  /*3340*/  USEL UR27, URZ, 0x1, UP2 ;  /* 0x00000001ff1b7887 */ /* 0x000fe40009000000 */
[----:B------:R-:W-:Y:S02]  /*3350*/  USEL UR14, UR14, URZ, UP2 ;  /* 0x000000ff0e0e7287 */ /* 0x000fe40009000000 */
[----:B------:R-:W-:Y:S02]  /*3360*/  UIADD3 UR36, UPT, UPT, UR28, 0x4, URZ ;  /* 0x000000041c247890 */ /* 0x000fe4000fffe0ff */
[----:B------:R-:W-:Y:S01]  /*3370*/  @UP1 ULEA UR26, UR14, UR5, 0x3 ;  /* 0x000000050e1a1291 */ /* 0x000fe2000f8e18ff */
[----:B------:R-:W-:Y:S01]  /*3380*/  LOP3.LUT R8, R8, UR27, RZ, 0x3c, !PT ;  /* 0x0000001b08087c12 */ /* 0x000fe2000f8e3cff */
[----:B------:R-:W-:Y:S02]  /*3390*/  UIADD3 UR32, UPT, UPT, UR28, 0x6, URZ ;  /* 0x000000061c207890 */ /* 0x000fe4000fffe0ff */
[----:B------:R-:W-:Y:S01]  /*33a0*/  UIADD3 UR6, UPT, UPT, UR6, 0x30, URZ ;  /* 0x0000003006067890 */ /* 0x000fe2000fffe0ff */
[----:B-1----:R-:W-:Y:S01]  /*33b0*/  @P0 SHF.L.U32 R0, R8, 0x1f, RZ ;  /* 0x0000001f08000819 */ /* 0x002fe200000006ff */
[----:B------:R-:W-:Y:S01]  /*33c0*/  UIADD3 UR12, UPT, UPT, UR12, -0x1, URZ ;  /* 0xffffffff0c0c7890 */ /* 0x000fe2000fffe0ff */
[----:B------:R-:W-:Y:S02]  /*33d0*/  UMOV UR29, 0x40004040 ;  /* 0x40004040001d7882 */ /* 0x000fe40000000000 */
[----:B------:R2:W3:Y:S01]  /*33e0*/  @P0 SYNCS.PHASECHK.TRANS64.TRYWAIT P2, [UR26], R0 ;  /* 0x00000000ff0005a7 */ /* 0x0004e2000804111a */
[----:B------:R-:W-:Y:S01]  /*33f0*/  ULEA UR26, UR17, UR10, 0xa ;  /* 0x0000000a111a7291 */ /* 0x000fe2000f8e50ff */
[----:B------:R-:W-:Y:S01]  /*3400*/  UMOV UR27, 0x40004040 ;  /* 0x40004040001b7882 */ /* 0x000fe20000000000 */
[----:B------:R-:W-:Y:S02]  /*3410*/  UMOV UR41, 0x40004040 ;  /* 0x4000404000297882 */ /* 0x000fe40000000000 */
[----:B------:R-:W-:Y:S02]  /*3420*/  UIADD3 UR38, UPT, UPT, UR26, 0x2, URZ ;  /* 0x000000021a267890 */ /* 0x000fe4000fffe0ff */
[----:B------:R-:W-:Y:S02]  /*3430*/  UIADD3 UR34, UPT, UPT, UR26, 0x4, URZ ;  /* 0x000000041a227890 */ /* 0x000fe4000fffe0ff */
[----:B------:R-:W-:Y:S01]  /*3440*/  UIADD3 UR30, UPT, UPT, UR26, 0x6, URZ ;  /* 0x000000061a1e7890 */ /* 0x000fe2000fffe0ff */
[----:B------:R2:W-:Y:S01]  /*3450*/  UTCHMMA gdesc[UR26], gdesc[UR28], tmem[UR8], tmem[UR24], idesc[UR25], UP4 ;  /* 0x00ff181c1a0075ea */ /* 0x0005e2000a000008 */
[----:B------:R-:W-:Y:S01]  /*3460*/  UPLOP3.LUT UP4, UPT, UPT, UPT, UPT, 0x80, 0x8 ;  /* 0x000000000008789c */ /* 0x000fe20003f8f070 */
[----:B------:R-:W-:Y:S01]  /*3470*/  UMOV UR39, 0x40004040 ;  /* 0x4000404000277882 */ /* 0x000fe20000000000 */
[----:B------:R-:W-:Y:S01]  /*3480*/  UMOV UR37, 0x40004040 ;  /* 0x4000404000257882 */ /* 0x000fe20000000000 */
[----:B------:R2:W-:Y:S01]  /*3490*/  UTCHMMA gdesc[UR38], gdesc[UR40], tmem[UR8], tmem[UR22], idesc[UR23], UPT ;  /* 0x00ff1628260075ea */ /* 0x0005e2000b800008 */
[----:B------:R-:W-:Y:S01]  /*34a0*/  UMOV UR35, 0x40004040 ;  /* 0x4000404000237882 */ /* 0x000fe20000000000 */
[----:B------:R-:W-:Y:S01]  /*34b0*/  UMOV UR33, 0x40004040 ;  /* 0x4000404000217882 */ /* 0x000fe20000000000 */
[----:B------:R-:W-:Y:S01]  /*34c0*/  UMOV UR31, 0x40004040 ;  /* 0x40004040001f7882 */ /* 0x000fe20000000000 */
[----:B------:R2:W-:Y:S01]  /*34d0*/  UTCHMMA gdesc[UR34], gdesc[UR36], tmem[UR8], tmem[UR20], idesc[UR21], UPT ;  /* 0x00ff1424220075ea */ /* 0x0005e2000b800008 */
[----:B------:R2:W-:Y:S01]  /*34e0*/  UTCHMMA gdesc[UR30], gdesc[UR32], tmem[UR8], tmem[UR18], idesc[UR19], UPT ;  /* 0x00ff12201e0075ea */ /* 0x0005e2000b800008 */
[----:B------:R2:W-:Y:S01]  /*34f0*/  UTCBAR [UR6], URZ ;  /* 0x000000ff060073e9 */ /* 0x0005e200080000ff */
[----:B------:R-:W-:Y:S01]  /*3500*/  UMOV UR17, UR14 ;  /* 0x0000000e00117c82 */ /* 0x000fe20008000000 */
[----:B------:R-:W-:Y:S05]  /*3510*/  BRA.U UP0, `(.L_x_60) ;  /* 0xfffffffd00507547 */ /* 0x000fea000b83ffff */
.L_x_57:
[----:B------:R-:W-:Y:S01]  /*3520*/  UIADD3 UR15, UPT, UPT, UR15, 0x1, URZ ;  /* 0x000000010f0f7890 */ /* 0x000fe2000fffe0ff */
[C---:B------:R-:W-:Y:S01]  /*3530*/  ISETP.NE.AND P0, PT, R10.reuse, 0x2, PT ;  /* 0x000000020a00780c */ /* 0x040fe20003f05270 */
[----:B------:R-:W-:Y:S02]  /*3540*/  UIADD3 UR7, UPT, UPT, UR7, 0xd0, URZ ;  /* 0x000000d007077890 */ /* 0x000fe4000fffe0ff */
[----:B------:R-:W-:Y:S01]  /*3550*/  UISETP.NE.AND UP0, UPT, UR15, 0x4, UPT ;  /* 0x000000040f00788c */ /* 0x000fe2000bf05270 */
[----:B-12---:R-:W-:Y:S02]  /*3560*/  SEL R0, RZ, 0x1, P0 ;  /* 0x00000001ff007807 */ /* 0x006fe40000000000 */
[----:B------:R-:W-:Y:S01]  /*3570*/  SEL R10, R10, RZ, P0 ;  /* 0x000000ff0a0a7207 */ /* 0x000fe20000000000 */
[----:B------:R-:W-:Y:S01]  /*3580*/  USEL UR6, URZ, 0x1, UP0 ;  /* 0x00000001ff067887 */ /* 0x000fe20008000000 */
[----:B------:R-:W-:Y:S01]  /*3590*/  LOP3.LUT R9, R9, R0, RZ, 0x3c, !PT ;  /* 0x0000000009097212 */ /* 0x000fe200078e3cff */
[----:B------:R-:W-:Y:S01]  /*35a0*/  USEL UR15, UR15, URZ, UP0 ;  /* 0x000000ff0f0f7287 */ /* 0x000fe20008000000 */
[----:B------:R1:W-:Y:S03]  /*35b0*/  UTCBAR [UR7], URZ ;  /* 0x000000ff070073e9 */ /* 0x0003e600080000ff */
[----:B------:R-:W-:Y:S01]  /*35c0*/  LOP3.LUT R11, R11, UR6, RZ, 0x3c, !PT ;  /* 0x000000060b0b7c12 */ /* 0x000fe2000f8e3cff */
[----:B------:R-:W-:Y:S07]  /*35d0*/  @P1 BRA `(.L_x_61) ;  /* 0xfffffff800a01947 */ /* 0x000fee000383ffff */
[----:B------:R-:W2:Y:S01]  /*35e0*/  S2UR UR4, SR_CgaCtaId ;  /* 0x00000000000479c3 */ /* 0x000ea20000008800 */
[----:B------:R-:W-:Y:S01]  /*35f0*/  ELECT P0, URZ, PT ;  /* 0x0000000000ff782f */ /* 0x000fe20003800000 */
[----:B------:R-:W-:Y:S01]  /*3600*/  IMAD.MOV.U32 R0, RZ, RZ, 0x1 ;  /* 0x00000001ff007424 */ /* 0x000fe200078e00ff */
[----:B------:R-:W-:Y:S01]  /*3610*/  UIADD3 UR5, UPT, UPT, UR5, 0xf0, URZ ;  /* 0x000000f005057890 */ /* 0x000fe2000fffe0ff */
[----:B------:R-:W-:Y:S01]  /*3620*/  SHF.L.U32 R2, R11, 0x1f, RZ ;  /* 0x0000001f0b027819 */ /* 0x000fe200000006ff */
[----:B------:R-:W-:-:S03]  /*3630*/  UMOV UR6, 0x40 ;  /* 0x0000004000067882 */ /* 0x000fc60000000000 */
[----:B------:R-:W-:Y:S01]  /*3640*/  UVIRTCOUNT.DEALLOC.SMPOOL 0x80 ;  /* 0x000000800000784c */ /* 0x000fe20000000000 */
[----:B--2---:R-:W-:Y:S02]  /*3650*/  ULEA UR4, UR4, UR6, 0x18 ;  /* 0x0000000604047291 */ /* 0x004fe4000f8ec0ff */
[----:B------:R-:W-:-:S07]  /*3660*/  ULEA UR6, UR15, UR5, 0x3 ;  /* 0x000000050f067291 */ /* 0x000fce000f8e18ff */
[----:B------:R2:W-:Y:S02]  /*3670*/  @P0 STS.U8 [UR4+0x1c], R0 ;  /* 0x00001c00ff000988 */ /* 0x0005e40008000004 */
[----:B------:R-:W4:Y:S02]  /*3680*/  SYNCS.PHASECHK.TRANS64.TRYWAIT P0, [UR6], R2 ;  /* 0x00000002ff0075a7 */ /* 0x000f240008001106 */
[----:B--2-4-:R-:W-:Y:S05]  /*3690*/  @!P0 BRA `(.L_x_62) ;  /* 0x0000005c00408947 */ /* 0x014fea0003800000 */
.L_x_157:
[----:B-1----:R-:W-:-:S04]  /*36a0*/  UIADD3 UR7, UPT, UPT, UR15, 0x1, URZ ;  /* 0x000000010f077890 */ /* 0x002fc8000fffe0ff */
[----:B------:R-:W-:-:S04]  /*36b0*/  UISETP.NE.AND UP0, UPT, UR7, 0x4, UPT ;  /* 0x000000040700788c */ /* 0x000fc8000bf05270 */
[----:B------:R-:W-:Y:S02]  /*36c0*/  USEL UR8, URZ, 0x1, UP0 ;  /* 0x00000001ff087887 */ /* 0x000fe40008000000 */
[----:B------:R-:W-:-:S04]  /*36d0*/  USEL UR7, UR7, URZ, UP0 ;  /* 0x000000ff07077287 */ /* 0x000fc80008000000 */
[----:B------:R-:W-:Y:S01]  /*36e0*/  ULEA UR6, UR7, UR5, 0x3 ;  /* 0x0000000507067291 */ /* 0x000fe2000f8e18ff */
[----:B--2---:R-:W-:-:S04]  /*36f0*/  LOP3.LUT R2, R11, UR8, RZ, 0x3c, !PT ;  /* 0x000000080b027c12 */ /* 0x004fc8000f8e3cff */
[----:B------:R-:W-:-:S04]  /*3700*/  SHF.L.U32 R3, R2, 0x1f, RZ ;  /* 0x0000001f02037819 */ /* 0x000fc800000006ff */
[----:B------:R-:W1:Y:S02]  /*3710*/  SYNCS.PHASECHK.TRANS64.TRYWAIT P0, [UR6], R3 ;  /* 0x00000003ff0075a7 */ /* 0x000e640008001106 */
[----:B-1----:R-:W-:Y:S05]  /*3720*/  @!P0 BRA `(.L_x_63) ;  /* 0x0000005c00348947 */ /* 0x002fea0003800000 */
.L_x_159:
        /* <DEDUP_REMOVED lines=9> */
.L_x_161:
[----:B------:R-:W-:-:S04]  /*37c0*/  UIADD3 UR7, UPT, UPT, UR7, 0x1, URZ ;  /* 0x0000000107077890 */ /* 0x000fc8000fffe0ff */
[----:B------:R-:W-:-:S04]  /*37d0*/  UISETP.NE.AND UP0, UPT, UR7, 0x4, UPT ;  /* 0x000000040700788c */ /* 0x000fc8000bf05270 */
[----:B------:R-:W-:Y:S02]  /*37e0*/  USEL UR6, URZ, 0x1, UP0 ;  /* 0x00000001ff067887 */ /* 0x000fe40008000000 */
[----:B------:R-:W-:-:S04]  /*37f0*/  USEL UR7, UR7, URZ, UP0 ;  /* 0x000000ff07077287 */ /* 0x000fc80008000000 */
[----:B------:R-:W-:Y:S01]  /*3800*/  ULEA UR7, UR7, UR5, 0x3 ;  /* 0x0000000507077291 */ /* 0x000fe2000f8e18ff */
[----:B------:R-:W-:-:S04]  /*3810*/  LOP3.LUT R2, R2, UR6, RZ, 0x3c, !PT ;  /* 0x0000000602027c12 */ /* 0x000fc8000f8e3cff */
[----:B------:R-:W-:-:S04]  /*3820*/  SHF.L.U32 R2, R2, 0x1f, RZ ;  /* 0x0000001f02027819 */ /* 0x000fc800000006ff */
[----:B------:R-:W2:Y:S02]  /*3830*/  SYNCS.PHASECHK.TRANS64.TRYWAIT P0, [UR7], R2 ;  /* 0x00000002ff0075a7 */ /* 0x000ea40008001107 */
[----:B--2---:R-:W-:Y:S05]  /*3840*/  @!P0 BRA `(.L_x_65) ;  /* 0x0000005c001c8947 */ /* 0x004fea0003800000 */
.L_x_163:
[----:B------:R-:W-:Y:S01]  /*3850*/  NOP ;  /* 0x0000000000007918 */ /* 0x000fe20000000000 */
[----:B-1----:R-:W1:Y:S01]  /*3860*/  LDS R0, [UR4+0x14] ;  /* 0x00001404ff007984 */ /* 0x002e620008000800 */
[----:B------:R-:W-:Y:S01]  /*3870*/  ULOP3.LUT UR6, UR16, 0xffff, URZ, 0xc0, !UPT ;  /* 0x0000ffff10067892 */ /* 0x000fe2000f8ec0ff */
[----:B------:R-:W-:Y:S01]  /*3880*/  UMOV UR8, 0xffff ;  /* 0x0000ffff00087882 */ /* 0x000fe20000000000 */
[----:B------:R-:W-:Y:S02]  /*3890*/  UMOV UR5, 0x1 ;  /* 0x0000000100057882 */ /* 0x000fe40000000000 */
[----:B------:R-:W-:-:S04]  /*38a0*/  USHF.R.U32.HI UR6, URZ, 0x5, UR6 ;  /* 0x00000005ff067899 */ /* 0x000fc80008011606 */
[----:B------:R-:W-:Y:S02]  /*38b0*/  USHF.L.U32 UR8, UR8, UR6, URZ ;  /* 0x0000000608087299 */ /* 0x000fe400080006ff */
[----:B------:R-:W-:-:S04]  /*38c0*/  USHF.L.U32 UR5, UR5, UR6, URZ ;  /* 0x0000000605057299 */ /* 0x000fc800080006ff */
[----:B-1----:R-:W-:-:S04]  /*38d0*/  LOP3.LUT R0, R0, UR8, RZ, 0xc0, !PT ;  /* 0x0000000800007c12 */ /* 0x002fc8000f8ec0ff */
[----:B------:R-:W-:-:S13]  /*38e0*/  ISETP.NE.AND P0, PT, R0, UR8, PT ;  /* 0x0000000800007c0c */ /* 0x000fda000bf05270 */
[----:B------:R-:W-:Y:S05]  /*38f0*/  @P0 BRA `(.L_x_66) ;  /* 0x0000000000580947 */ /* 0x000fea0003800000 */
[----:B------:R-:W1:Y:S02]  /*3900*/  LDS R0, [UR4+0x18] ;  /* 0x00001804ff007984 */ /* 0x000e640008000800 */
[----:B-1----:R-:W-:-:S04]  /*3910*/  LOP3.LUT R0, R0, UR5, RZ, 0xc0, !PT ;  /* 0x0000000500007c12 */ /* 0x002fc8000f8ec0ff */
[----:B------:R-:W-:-:S13]  /*3920*/  ISETP.NE.AND P0, PT, R0, UR5, PT ;  /* 0x0000000500007c0c */ /* 0x000fda000bf05270 */
[----:B------:R-:W-:Y:S05]  /*3930*/  @P0 BRA `(.L_x_67) ;  /* 0x00000000003c0947 */ /* 0x000fea0003800000 */
[----:B------:R-:W1:Y:S01]  /*3940*/  S2R R2, SR_LANEID ;  /* 0x0000000000027919 */ /* 0x000e620000000000 */
[----:B------:R-:W-:Y:S01]  /*3950*/  ULOP3.LUT UR8, URZ, UR8, URZ, 0x33, !UPT ;  /* 0x00000008ff087292 */ /* 0x000fe2000f8e33ff */
[----:B------:R-:W-:Y:S02]  /*3960*/  VOTEU.ANY UR7, UPT, PT ;  /* 0x0000000000077886 */ /* 0x000fe400038e0100 */
[----:B------:R-:W-:-:S03]  /*3970*/  UFLO.U32 UR7, UR7 ;  /* 0x00000007000772bd */ /* 0x000fc600080e0000 */
[----:B------:R-:W-:-:S04]  /*3980*/  IMAD.U32 R0, RZ, RZ, UR8 ;  /* 0x00000008ff007e24 */ /* 0x000fc8000f8e00ff */
[----:B------:R2:W4:Y:S02]  /*3990*/  REDUX UR6, R0 ;  /* 0x00000000000673c4 */ /* 0x0005240000000000 */
[----:B------:R1:W-:Y:S02]  /*39a0*/  UTCATOMSWS.AND URZ, UR8 ;  /* 0x0000000800ff79e3 */ /* 0x0003e40008000000 */
[----:B-1----:R-:W-:Y:S02]  /*39b0*/  ISETP.EQ.U32.AND P0, PT, R2, UR7, PT ;  /* 0x0000000702007c0c */ /* 0x002fe4000bf02070 */
[----:B--2---:R-:W-:Y:S02]  /*39c0*/  LOP3.LUT R0, RZ, UR5, RZ, 0x33, !PT ;  /* 0x00000005ff007c12 */ /* 0x004fe4000f8e33ff */
[----:B----4-:R-:W-:Y:S02]  /*39d0*/  MOV R2, UR6 ;  /* 0x0000000600027c02 */ /* 0x010fe40008000f00 */
[----:B------:R-:W1:Y:S07]  /*39e0*/  REDUX UR5, R0 ;  /* 0x00000000000573c4 */ /* 0x000e6e0000000000 */
[----:B------:R2:W-:Y:S01]  /*39f0*/  @P0 ATOMS.AND RZ, [UR4+0x14], R2 ;  /* 0x00001402ffff098c */ /* 0x0005e2000a800004 */
[----:B-1----:R-:W-:-:S05]  /*3a00*/  IMAD.U32 R0, RZ, RZ, UR5 ;  /* 0x00000005ff007e24 */ /* 0x002fca000f8e00ff */
[----:B------:R2:W-:Y:S01]  /*3a10*/  @P0 ATOMS.AND RZ, [UR4+0x18], R0 ;  /* 0x00001800ffff098c */ /* 0x0005e2000a800004 */
[----:B------:R-:W-:Y:S05]  /*3a20*/  BRA `(.L_x_68) ;  /* 0x0000000000147947 */ /* 0x000fea0003800000 */
.L_x_67:
[----:B------:R-:W-:Y:S02]  /*3a30*/  MOV R2, 0x3a50 ;  /* 0x00003a5000027802 */ /* 0x000fe40000000f00 */
[----:B---3-5:R-:W-:Y:S05]  /*3a40*/  CALL.REL.NOINC `($__internal_0_$__cuda_sm10x_tcgen05_guardrail_trap_col_being_dealloced_not_returned_by_alloc) ;  /* 0x0000006000047944 */ /* 0x028fea0003c00000 */
[----:B------:R-:W-:Y:S05]  /*3a50*/  BRA `(.L_x_68) ;  /* 0x0000000000087947 */ /* 0x000fea0003800000 */
.L_x_66:
[----:B------:R-:W-:Y:S02]  /*3a60*/  MOV R2, 0x3a80 ;  /* 0x00003a8000027802 */ /* 0x000fe40000000f00 */
[----:B---3-5:R-:W-:Y:S05]  /*3a70*/  CALL.REL.NOINC `($__internal_2_$__cuda_sm10x_tcgen05_guardrail_trap_unallocated_columns_being_dealloced) ;  /* 0x0000006000107944 */ /* 0x028fea0003c00000 */
.L_x_68:
[----:B------:R-:W-:Y:S01]  /*3a80*/  NOP ;  /* 0x0000000000007918 */ /* 0x000fe20000000000 */
[----:B------:R-:W-:Y:S05]  /*3a90*/  EXIT ;  /* 0x000000000000794d */ /* 0x000fea0003800000 */
.L_x_50:
[----:B------:R-:W-:-:S09]  /*3aa0*/  UISETP.NE.OR UP2, UPT, UR8, 0x3, !UP2 ;  /* 0x000000030800788c */ /* 0x000fd2000d745670 */
[----:B------:R-:W-:Y:S05]  /*3ab0*/  BRA.U UP2, `(.L_x_69) ;  /* 0x0000001102087547 */ /* 0x000fea000b800000 */
[----:B------:R-:W1:Y:S01]  /*3ac0*/  LDC R0, c[0x0][0xb30] ;  /* 0x0002cc00ff007b82 */ /* 0x000e620000000800 */
[----:B------:R-:W2:Y:S01]  /*3ad0*/  LDCU.64 UR8, c[0x0][0x888] ;  /* 0x00011100ff0877ac */ /* 0x000ea20008000a00 */
[----:B------:R-:W-:Y:S02]  /*3ae0*/  HFMA2 R27, -RZ, RZ, 0, 0 ;  /* 0x00000000ff1b7431 */ /* 0x000fe400000001ff */
[----:B------:R-:W-:Y:S01]  /*3af0*/  IMAD.MOV.U32 R29, RZ, RZ, 0x1 ;  /* 0x00000001ff1d7424 */ /* 0x000fe200078e00ff */
[----:B------:R-:W-:Y:S01]  /*3b00*/  MOV R25, 0x2000 ;  /* 0x0000200000197802 */ /* 0x000fe20000000f00 */
[----:B------:R-:W4:Y:S01]  /*3b10*/  LDCU.64 UR4, c[0x0][0x890] ;  /* 0x00011200ff0477ac */ /* 0x000f220008000a00 */
[----:B------:R-:W-:Y:S01]  /*3b20*/  IMAD.MOV.U32 R28, RZ, RZ, RZ ;  /* 0x000000ffff1c7224 */ /* 0x000fe200078e00ff */
[----:B------:R-:W3:Y:S01]  /*3b30*/  LDC R24, c[0x0][0x370] ;  /* 0x0000dc00ff187b82 */ /* 0x000ee20000000800 */
[----:B------:R-:W-:Y:S01]  /*3b40*/  UMOV UR7, 0x400 ;  /* 0x0000040000077882 */ /* 0x000fe20000000000 */
[----:B------:R-:W-:-:S02]  /*3b50*/  UPLOP3.LUT UP1, UPT, UPT, UPT, UPT, 0x40, 0x4 ;  /* 0x000000000004789c */ /* 0x000fc40003f2e870 */
[----:B------:R-:W-:-:S04]  /*3b60*/  ULEA UR7, UR37, UR7, 0x18 ;  /* 0x0000000725077291 */ /* 0x000fc8000f8ec0ff */
[----:B------:R-:W3:Y:S01]  /*3b70*/  LDC R3, c[0x0][0xb0c] ;  /* 0x0002c300ff037b82 */ /* 0x000ee20000000800 */
[----:B------:R-:W-:Y:S02]  /*3b80*/  UIADD3 UR13, UPT, UPT, UR7, 0x78, URZ ;  /* 0x00000078070d7890 */ /* 0x000fe4000fffe0ff */
[----:B--2---:R-:W-:Y:S02]  /*3b90*/  UISETP.NE.U32.AND UP2, UPT, UR8, URZ, UPT ;  /* 0x000000ff0800728c */ /* 0x004fe4000bf45070 */
[----:B------:R-:W-:Y:S02]  /*3ba0*/  UIADD3 UR33, UPT, UPT, UR7, 0x60, URZ ;  /* 0x0000006007217890 */ /* 0x000fe4000fffe0ff */
[----:B----4-:R-:W-:Y:S01]  /*3bb0*/  UISETP.NE.U32.AND UP3, UPT, UR4, URZ, UPT ;  /* 0x000000ff0400728c */ /* 0x010fe2000bf65070 */
[----:B------:R-:W2:Y:S01]  /*3bc0*/  LDC R18, c[0x0][0xb20] ;  /* 0x0002c800ff127b82 */ /* 0x000ea20000000800 */
[----:B-1----:R-:W-:Y:S01]  /*3bd0*/  ISETP.NE.AND P1, PT, R0, 0x1, PT ;  /* 0x000000010000780c */ /* 0x002fe20003f25270 */
[----:B------:R-:W-:-:S02]  /*3be0*/  UISETP.NE.AND.EX UP2, UPT, UR9, URZ, UPT, UP2 ;  /* 0x000000ff0900728c */ /* 0x000fc4000bf45320 */
[----:B------:R-:W-:Y:S02]  /*3bf0*/  UIADD3 UR25, UPT, UPT, UR7, 0x68, URZ ;  /* 0x0000006807197890 */ /* 0x000fe4000fffe0ff */
[----:B------:R-:W-:Y:S02]  /*3c00*/  UIADD3 UR17, UPT, UPT, UR7, 0x70, URZ ;  /* 0x0000007007117890 */ /* 0x000fe4000fffe0ff */
[----:B------:R-:W1:Y:S01]  /*3c10*/  LDC.64 R30, c[0x0][0x348] ;  /* 0x0000d200ff1e7b82 */ /* 0x000e620000000a00 */
[----:B------:R-:W-:Y:S02]  /*3c20*/  UPRMT UR13, UR37, 0x654, UR13 ;  /* 0x00000654250d7896 */ /* 0x000fe4000800000d */
[----:B------:R-:W-:-:S05]  /*3c30*/  UISETP.NE.AND.EX UP3, UPT, UR5, URZ, UPT, UP3 ;  /* 0x000000ff0500728c */ /* 0x000fca000bf65330 */
[----:B------:R-:W4:Y:S08]  /*3c40*/  LDC.64 R16, c[0x0][0xb10] ;  /* 0x0002c400ff107b82 */ /* 0x000f300000000a00 */
[----:B------:R-:W1:Y:S08]  /*3c50*/  LDC.64 R6, c[0x0][0xb18] ;  /* 0x0002c600ff067b82 */ /* 0x000e700000000a00 */
[----:B------:R-:W1:Y:S08]  /*3c60*/  LDC.64 R4, c[0x0][0xb28] ;  /* 0x0002ca00ff047b82 */ /* 0x000e700000000a00 */
[----:B--23--:R-:W1:Y:S02]  /*3c70*/  LDC R19, c[0x0][0x374] ;  /* 0x0000dd00ff137b82 */ /* 0x00ce640000000800 */
.L_x_80:
[C---:B------:R-:W-:Y:S02]  /*3c80*/  LEA R0, R28.reuse, UR7, 0x3 ;  /* 0x000000071c007c11 */ /* 0x040fe4000f8e18ff */
[----:B------:R-:W-:Y:S02]  /*3c90*/  SHF.L.U32 R2, R27, 0x1f, RZ ;  /* 0x0000001f1b027819 */ /* 0x000fe400000006ff */
[----:B------:R-:W-:Y:S02]  /*3ca0*/  LEA R20, R28, UR7, 0x4 ;  /* 0x000000071c147c11 */ /* 0x000fe4000f8e20ff */
[----:B--2---:R-:W2:Y:S02]  /*3cb0*/  SYNCS.PHASECHK.TRANS64.TRYWAIT P0, [R0+URZ+0xb0], R2 ;  /* 0x0000b002000075a7 */ /* 0x004ea400080011ff */
[----:B--2---:R-:W-:Y:S05]  /*3cc0*/  @!P0 BRA `(.L_x_70) ;  /* 0x0000005800148947 */ /* 0x004fea0003800000 */
.L_x_164:
[----:B------:R-:W-:Y:S01]  /*3cd0*/  ISETP.GE.AND P0, PT, R40, 0x1, PT ;  /* 0x000000012800780c */ /* 0x000fe20003f06270 */
[----:B------:R-:W3:Y:S01]  /*3ce0*/  LDS.128 R20, [R20+0x140] ;  /* 0x0001400014147984 */ /* 0x000ee20000000c00 */
[----:B--2---:R-:W-:Y:S01]  /*3cf0*/  VIADD R0, R0, 0xc0 ;  /* 0x000000c000007836 */ /* 0x004fe20000000000 */
[----:B------:R-:W-:Y:S01]  /*3d00*/  @!PT LDS RZ, [RZ] ;  /* 0x00000000fffff984 */ /* 0x000fe20000000800 */
[----:B------:R-:W-:Y:S01]  /*3d10*/  @!PT LDS RZ, [RZ] ;  /* 0x00000000fffff984 */ /* 0x000fe20000000800 */
[----:B------:R-:W-:Y:S01]  /*3d20*/  @!PT LDS RZ, [RZ] ;  /* 0x00000000fffff984 */ /* 0x000fe20000000800 */
[----:B------:R-:W-:Y:S01]  /*3d30*/  @!PT LDS RZ, [RZ] ;  /* 0x00000000fffff984 */ /* 0x000fe20000000800 */
[----:B------:R2:W-:Y:S06]  /*3d40*/  MEMBAR.ALL.CTA ;  /* 0x0000000000007992 */ /* 0x0005ec0000008000 */
[----:B--2---:R-:W2:Y:S01]  /*3d50*/  FENCE.VIEW.ASYNC.S ;  /* 0x00000000000073c6 */ /* 0x004ea20000000000 */
[----:B------:R-:W-:Y:S04]  /*3d60*/  PRMT R0, RZ, 0x654, R0 ;  /* 0x00000654ff007816 */ /* 0x000fe80000000000 */
[----:B--2---:R2:W-:Y:S01]  /*3d70*/  SYNCS.ARRIVE.TRANS64.RED.A1T0 RZ, [R0+URZ], RZ ;  /* 0x000000ff00ff79a7 */ /* 0x0045e200081004ff */
[----:B---3--:R-:W-:Y:S11]  /*3d80*/  LOP3.LUT P3, RZ, R22, 0x1, RZ, 0xc0, !PT ;  /* 0x0000000116ff7812 */ /* 0x008ff6000786c0ff */
[----:B------:R-:W-:Y:S02]  /*3d90*/  @!UPT UIADD3 URZ, UPT, UPT, URZ, URZ, URZ ;  /* 0x000000fffffff290 */ /* 0x000fe4000fffe0ff */
[----:B------:R-:W-:Y:S02]  /*3da0*/  @P3 MOV R11, R20 ;  /* 0x00000014000b3202 */ /* 0x000fe40000000f00 */
[----:B------:R-:W-:Y:S01]  /*3db0*/  @P3 LOP3.LUT R10, R21, 0xffff, RZ, 0xc0, !PT ;  /* 0x0000ffff150a3812 */ /* 0x000fe200078ec0ff */
[----:B--2---:R-:W-:Y:S06]  /*3dc0*/  @!P0 BRA `(.L_x_71) ;  /* 0x0000000000a48947 */ /* 0x004fec0003800000 */
[-C--:B-1----:R-:W-:Y:S01]  /*3dd0*/  IMAD.HI.U32 R0, R19, R7.reuse, RZ ;  /* 0x0000000713007227 */ /* 0x082fe200078e00ff */
[----:B------:R-:W-:Y:S02]  /*3de0*/  ISETP.NE.AND P0, PT, R6, 0x1, PT ;  /* 0x000000010600780c */ /* 0x000fe40003f05270 */
[----:B------:R-:W-:Y:S01]  /*3df0*/  ISETP.NE.AND P2, PT, R40, 0x1, PT ;  /* 0x000000012800780c */ /* 0x000fe20003f45270 */
[----:B----4-:R-:W-:Y:S01]  /*3e00*/  IMAD.HI.U32 R9, R24, R16, RZ ;  /* 0x0000001018097227 */ /* 0x010fe200078e00ff */
[----:B------:R-:W-:Y:S02]  /*3e10*/  SHF.R.U32.HI R0, RZ, R18, R0 ;  /* 0x00000012ff007219 */ /* 0x000fe40000011600 */
[----:B------:R-:W-:Y:S01]  /*3e20*/  ISETP.NE.AND P4, PT, R3, 0x1, PT ;  /* 0x000000010300780c */ /* 0x000fe20003f85270 */
[----:B------:R-:W-:Y:S01]  /*3e30*/  IMAD.HI.U32 R13, R10, R7, RZ ;  /* 0x000000070a0d7227 */ /* 0x000fe200078e00ff */
[----:B------:R-:W-:Y:S02]  /*3e40*/  SHF.R.U32.HI R9, RZ, R17, R9 ;  /* 0x00000011ff097219 */ /* 0x000fe40000011609 */
[----:B------:R-:W-:Y:S01]  /*3e50*/  SEL R0, R19, R0, !P0 ;  /* 0x0000000013007207 */ /* 0x000fe20004000000 */
[----:B------:R-:W-:Y:S01]  /*3e60*/  IMAD.HI.U32 R12, R11, R16, RZ ;  /* 0x000000100b0c7227 */ /* 0x000fe200078e00ff */
[----:B------:R-:W-:Y:S03]  /*3e70*/  SEL R9, R24, R9, !P4 ;  /* 0x0000000918097207 */ /* 0x000fe60006000000 */
[-C--:B------:R-:W-:Y:S01]  /*3e80*/  IMAD.HI.U32 R8, R0, R4.reuse, RZ ;  /* 0x0000000400087227 */ /* 0x080fe200078e00ff */
[----:B------:R-:W-:Y:S03]  /*3e90*/  SHF.R.U32.HI R12, RZ, R17, R12 ;  /* 0x00000011ff0c7219 */ /* 0x000fe6000001160c */
[----:B------:R-:W-:Y:S01]  /*3ea0*/  IMAD.HI.U32 R2, R9, R4, RZ ;  /* 0x0000000409027227 */ /* 0x000fe200078e00ff */
[-C--:B------:R-:W-:Y:S02]  /*3eb0*/  @P2 SHF.R.U32.HI R0, RZ, R5.reuse, R8 ;  /* 0x00000005ff002219 */ /* 0x080fe40000011608 */
[----:B------:R-:W-:Y:S02]  /*3ec0*/  SHF.R.U32.HI R8, RZ, R18, R13 ;  /* 0x00000012ff087219 */ /* 0x000fe4000001160d */
[----:B------:R-:W-:Y:S01]  /*3ed0*/  @P2 SHF.R.U32.HI R9, RZ, R5, R2 ;  /* 0x00000005ff092219 */ /* 0x000fe20000011602 */
[----:B------:R-:W-:Y:S01]  /*3ee0*/  IMAD R0, R40, R0, RZ ;  /* 0x0000000028007224 */ /* 0x000fe200078e02ff */
[----:B------:R-:W-:Y:S02]  /*3ef0*/  SEL R8, R10, R8, !P0 ;  /* 0x000000080a087207 */ /* 0x000fe40004000000 */
[----:B------:R-:W-:Y:S01]  /*3f00*/  SEL R2, R11, R12, !P4 ;  /* 0x0000000c0b027207 */ /* 0x000fe20006000000 */
[----:B------:R-:W-:Y:S01]  /*3f10*/  IMAD R12, R40, R9, RZ ;  /* 0x00000009280c7224 */ /* 0x000fe200078e02ff */
[C---:B------:R-:W-:Y:S01]  /*3f20*/  ISETP.GE.AND P0, PT, R8.reuse, R0, PT ;  /* 0x000000000800720c */ /* 0x040fe20003f06270 */
[----:B------:R-:W-:Y:S03]  /*3f30*/  IMAD.HI.U32 R0, R8, R4, RZ ;  /* 0x0000000408007227 */ /* 0x000fe600078e00ff */
[----:B------:R-:W-:Y:S02]  /*3f40*/  ISETP.GE.OR P0, PT, R2, R12, P0 ;  /* 0x0000000c0200720c */ /* 0x000fe40000706670 */
[-C--:B------:R-:W-:Y:S04]  /*3f50*/  SHF.R.U32.HI R0, RZ, R5.reuse, R0 ;  /* 0x00000005ff007219 */ /* 0x080fe80000011600 */
[----:B------:R-:W-:Y:S05]  /*3f60*/  SEL R13, R8, R0, !P2 ;  /* 0x00000000080d7207 */ /* 0x000fea0005000000 */
[----:B------:R-:W-:Y:S02]  /*3f70*/  IMAD.MOV R12, RZ, RZ, -R13 ;  /* 0x000000ffff0c7224 */ /* 0x000fe400078e0a0d */
[----:B------:R-:W-:Y:S04]  /*3f80*/  @!P0 IMAD.HI.U32 R0, R2, R4, RZ ;  /* 0x0000000402008227 */ /* 0x000fe800078e00ff */
[----:B------:R-:W-:Y:S01]  /*3f90*/  IMAD R12, R40, R12, R8 ;  /* 0x0000000c280c7224 */ /* 0x000fe200078e0208 */
[----:B------:R-:W-:Y:S04]  /*3fa0*/  @!P0 SHF.R.U32.HI R0, RZ, R5, R0 ;  /* 0x00000005ff008219 */ /* 0x000fe80000011600 */
[----:B------:R-:W-:Y:S04]  /*3fb0*/  @!P0 SEL R0, R2, R0, !P2 ;  /* 0x0000000002008207 */ /* 0x000fe80005000000 */
[----:B------:R-:W-:Y:S01]  /*3fc0*/  @!P0 IADD3 R13, PT, PT, R13, -R0, RZ ;  /* 0x800000000d0d8210 */ /* 0x000fe20007ffe0ff */
[----:B------:R-:W-:Y:S01]  /*3fd0*/  @!P0 IMAD R0, R9, R12, R0 ;  /* 0x0000000c09008224 */ /* 0x000fe200078e0200 */
[----:B------:R-:W-:Y:S01]  /*3fe0*/  IADD3 R9, PT, PT, -R8, RZ, RZ ;  /* 0x000000ff08097210 */ /* 0x000fe20007ffe1ff */
[--C-:B------:R-:W-:Y:S02]  /*3ff0*/  IMAD.MOV R12, RZ, RZ, -R2.reuse ;  /* 0x000000ffff0c7224 */ /* 0x100fe400078e0a02 */
[----:B------:R-:W-:Y:S02]  /*4000*/  @!P0 IMAD R8, R13, R40, R2 ;  /* 0x000000280d088224 */ /* 0x000fe400078e0202 */
[----:B------:R-:W-:Y:S02]  /*4010*/  @!P0 IMAD.MOV.U32 R2, RZ, RZ, R0 ;  /* 0x000000ffff028224 */ /* 0x000fe400078e0000 */
[----:B------:R-:W-:Y:S02]  /*4020*/  IMAD R11, R3, R12, R11 ;  /* 0x0000000c030b7224 */ /* 0x000fe400078e020b */
[----:B------:R-:W-:Y:S02]  /*4030*/  IMAD R10, R6, R9, R10 ;  /* 0x00000009060a7224 */ /* 0x000fe400078e020a */
[----:B------:R-:W-:Y:S02]  /*4040*/  IMAD R11, R2, R3, R11 ;  /* 0x00000003020b7224 */ /* 0x000fe400078e020b */
[----:B------:R-:W-:Y:S02]  /*4050*/  IMAD R10, R8, R6, R10 ;  /* 0x00000006080a7224 */ /* 0x000fe400078e020a */
.L_x_71:
[----:B------:R-:W-:Y:S05]  /*4060*/  BRA.U UP1, `(.L_x_72) ;  /* 0x0000000101107547 */ /* 0x000fea000b800000 */
[----:B------:R-:W-:Y:S04]  /*4070*/  MOV R2, UR6 ;  /* 0x0000000600027c02 */ /* 0x000fe80008000f00 */
[----:B------:R-:W-:Y:S04]  /*4080*/  SHF.L.U32 R2, R2, 0x1f, RZ ;  /* 0x0000001f02027819 */ /* 0x000fe800000006ff */
[----:B------:R-:W2:Y:S02]  /*4090*/  SYNCS.PHASECHK.TRANS64.TRYWAIT P0, [UR7+0xa8], R2 ;  /* 0x0000a802ff0075a7 */ /* 0x000ea40008001107 */
[----:B--2---:R-:W-:Y:S05]  /*40a0*/  @!P0 BRA `(.L_x_73) ;  /* 0x0000005400308947 */ /* 0x004fea0003800000 */
.L_x_72:
[----:B------:R-:W-:Y:S02]  /*40b0*/  R2UR UR35, R15 ;  /* 0x000000000f2372ca */ /* 0x000fe400000e0000 */
[----:B------:R-:W-:Y:S02]  /*40c0*/  R2UR UR34, R14 ;  /* 0x000000000e2272ca */ /* 0x000fe400000e0000 */
[----:B------:R-:W-:Y:S02]  /*40d0*/  ISETP.NE.U32.AND P2, PT, RZ, UR4, PT ;  /* 0x00000004ff007c0c */ /* 0x000fe4000bf45070 */
[----:B------:R-:W-:Y:S02]  /*40e0*/  SHF.L.U32 R14, R29, 0x1f, RZ ;  /* 0x0000001f1d0e7819 */ /* 0x000fe400000006ff */
[----:B------:R-:W-:Y:S05]  /*40f0*/  ISETP.NE.AND.EX P2, PT, RZ, UR5, PT, P2 ;  /* 0x00000005ff007c0c */ /* 0x000fea000bf45320 */
[----:B------:R-:W-:Y:S02]  /*4100*/  USHF.L.U32 UR35, UR35, 0x7, URZ ;  /* 0x0000000723237899 */ /* 0x000fe400080006ff */
[----:B------:R-:W-:Y:S01]  /*4110*/  USHF.L.U32 UR34, UR34, 0x7, URZ ;  /* 0x0000000722227899 */ /* 0x000fe200080006ff */
[----:B------:R-:W-:Y:S11]  /*4120*/  BRA.U !UP3, `(.L_x_74) ;  /* 0x000000010b347547 */ /* 0x000ff6000b800000 */
[----:B------:R-:W-:Y:S01]  /*4130*/  UPLOP3.LUT UP0, UPT, UPT, UPT, UP2, 0x80, 0x8 ;  /* 0x000000000008789c */ /* 0x000fe20003f0f020 */
[----:B--2---:R-:W-:Y:S02]  /*4140*/  HFMA2 R0, -RZ, RZ, 0, 5.9604644775390625e-08 ;  /* 0x00000001ff007431 */ /* 0x004fe400000001ff */
[----:B------:R-:W-:Y:S03]  /*4150*/  IMAD.MOV.U32 R88, RZ, RZ, 0x1 ;  /* 0x00000001ff587424 */ /* 0x000fe600078e00ff */
[----:B------:R-:W-:Y:S05]  /*4160*/  PLOP3.LUT P0, PT, PT, PT, UP0, 0x80, 0x8 ;  /* 0x000000000008781c */ /* 0x000fea0003f0f008 */
[----:B------:R-:W2:Y:S01]  /*4170*/  @UP0 LDCU.64 UR10, c[0x0][0x888] ;  /* 0x00011100ff0a07ac */ /* 0x000ea20008000a00 */
[----:B------:R-:W-:Y:S07]  /*4180*/  @UP0 UIMAD UR8, UR36, UR4, URZ ;  /* 0x00000004240802a4 */ /* 0x000fee000f8e02ff */
[----:B------:R-:W-:Y:S01]  /*4190*/  @!P0 PRMT R88, R0, 0x7610, R88 ;  /* 0x0000761000588816 */ /* 0x000fe20000000058 */
[----:B--2---:R-:W-:Y:S03]  /*41a0*/  @UP0 UIMAD.WIDE UR10, UR8, 0x4, UR10 ;  /* 0x00000004080a08a5 */ /* 0x004fe6000f8e020a */
[----:B------:R-:W2:Y:S03]  /*41b0*/  @!UP0 LDCU UR8, c[0x0][0x880] ;  /* 0x00011000ff0887ac */ /* 0x000ea60008000800 */
[----:B------:R-:W-:Y:S01]  /*41c0*/  IMAD.U32 R8, RZ, RZ, UR10 ;  /* 0x0000000aff087e24 */ /* 0x000fe2000f8e00ff */
[----:B------:R-:W-:Y:S05]  /*41d0*/  MOV R9, UR11 ;  /* 0x0000000b00097c02 */ /* 0x000fea0008000f00 */
[----:B-----5:R3:W5:Y:S02]  /*41e0*/  @P0 LDG.E R49, desc[UR46][R8.64] ;  /* 0x0000002e08310981 */ /* 0x020764000c1e1900 */
[----:B--23--:R-:W-:Y:S07]  /*41f0*/  @!P0 IMAD.U32 R49, RZ, RZ, UR8 ;  /* 0x00000008ff318e24 */ /* 0x00cfee000f8e00ff */
.L_x_74:
[----:B-----5:R-:W-:Y:S01]  /*4200*/  @!P2 FSETP.EQ.AND P0, PT, R49, RZ, PT ;  /* 0x000000ff3100a20b */ /* 0x020fe20003f02000 */
[----:B------:R-:W-:Y:S01]  /*4210*/  @!UPT UIADD3 URZ, UPT, UPT, URZ, URZ, URZ ;  /* 0x000000fffffff290 */ /* 0x000fe2000fffe0ff */
[----:B------:R-:W-:Y:S11]  /*4220*/  @!P2 BRA `(.L_x_75) ;  /* 0x000000000014a947 */ /* 0x000ff60003800000 */
[----:B------:R-:W-:Y:S02]  /*4230*/  LOP3.LUT P2, RZ, R88, 0xff, RZ, 0xc0, !PT ;  /* 0x000000ff58ff7812 */ /* 0x000fe4000784c0ff */
[----:B------:R-:W-:Y:S04]  /*4240*/  PLOP3.LUT P0, PT, PT, PT, UP0, 0x80, 0x8 ;  /* 0x000000000008781c */ /* 0x000fe80003f0f008 */
[----:B------:R-:W-:Y:S07]  /*4250*/  PLOP3.LUT P0, PT, P0, PT, PT, 0x8, 0x80 ;  /* 0x000000000080781c */ /* 0x000fee000070e170 */
[----:B------:R-:W-:Y:S11]  /*4260*/  @P2 FSETP.EQ.AND P0, PT, R49, RZ, PT ;  /* 0x000000ff3100220b */ /* 0x000ff60003f02000 */
[----:B------:R-:W-:Y:S02]  /*4270*/  @!UPT UIADD3 URZ, UPT, UPT, URZ, URZ, URZ ;  /* 0x000000fffffff290 */ /* 0x000fe4000fffe0ff */
.L_x_75:
[----:B------:R-:W3:Y:S01]  /*4280*/  SYNCS.PHASECHK.TRANS64.TRYWAIT P2, [UR7+0x80], R14 ;  /* 0x0000800eff0075a7 */ /* 0x000ee20008041107 */
[----:B------:R-:W-:Y:S04]  /*4290*/  ELECT P4, URZ, PT ;  /* 0x0000000000ff782f */ /* 0x000fe80003880000 */
[----:B------:R-:W-:Y:S11]  /*42a0*/  PLOP3.LUT P4, PT, P0, P4, PT, 0xf2, 0x2f ;  /* 0x00000000002f781c */ /* 0x000ff60000789e72 */
[----:B------:R-:W-:Y:S02]  /*42b0*/  @!UPT UIADD3 URZ, UPT, UPT, URZ, URZ, URZ ;  /* 0x000000fffffff290 */ /* 0x000fe4000fffe0ff */
[----:B-1----:R-:W-:Y:S05]  /*42c0*/  @!P4 IADD3 R8, P0, PT, R30, 0x580, RZ ;  /* 0x000005801e08c810 */ /* 0x002fea0007f1e0ff */
[----:B--2---:R-:W-:Y:S01]  /*42d0*/  @!P4 IMAD.X R2, RZ, RZ, R31, P0 ;  /* 0x000000ffff02c224 */ /* 0x004fe200000e061f */
[----:B---3--:R-:W-:Y:S07]  /*42e0*/  @!P2 BRA `(.L_x_76) ;  /* 0x0000005000b8a947 */ /* 0x008fee0003800000 */
.L_x_167:
[----:B------:R-:W-:Y:S01]  /*42f0*/  @!P4 R2UR UR8, R2 ;  /* 0x000000000208c2ca */ /* 0x000fe200000e0000 */
[----:B------:R-:W-:Y:S01]  /*4300*/  VOTEU.ALL UP1, P4 ;  /* 0x0000000000ff7886 */ /* 0x000fe20002020000 */
[----:B------:R-:W-:Y:S01]  /*4310*/  @!P4 R2UR UR9, R8 ;  /* 0x000000000809c2ca */ /* 0x000fe200000e0000 */
[----:B-1----:R-:W-:Y:S01]  /*4320*/  @!P4 IMAD.MOV.U32 R0, RZ, RZ, 0x2000 ;  /* 0x00002000ff00c424 */ /* 0x002fe200078e00ff */
[----:B------:R-:W-:Y:S01]  /*4330*/  UMOV UR10, 0x0 ;  /* 0x00000000000a7882 */ /* 0x000fe20000000000 */
[----:B------:R-:W-:Y:S01]  /*4340*/  UMOV UR11, 0x10000000 ;  /* 0x10000000000b7882 */ /* 0x000fe20000000000 */
[----:B------:R-:W-:Y:S01]  /*4350*/  @!UP1 UIADD3 UR32, UPT, UPT, UR7, 0x200, URZ ;  /* 0x0000020007209890 */ /* 0x000fe2000fffe0ff */
[----:B------:R-:W-:Y:S06]  /*4360*/  VOTEU.ALL UP1, P4 ;  /* 0x0000000000ff7886 */ /* 0x000fec0002020000 */
[----:B------:R-:W-:Y:S01]  /*4370*/  IMAD.U32 R9, RZ, RZ, UR8 ;  /* 0x00000008ff097e24 */ /* 0x000fe2000f8e00ff */
[----:B------:R-:W-:Y:S01]  /*4380*/  UPRMT UR8, UR37, 0x654, UR33 ;  /* 0x0000065425087896 */ /* 0x000fe20008000021 */
[----:B------:R-:W-:Y:S03]  /*4390*/  IMAD.U32 R8, RZ, RZ, UR9 ;  /* 0x00000009ff087e24 */ /* 0x000fe6000f8e00ff */
[----:B------:R-:W-:Y:S02]  /*43a0*/  @!P4 R2UR UR15, R9 ;  /* 0x00000000090fc2ca */ /* 0x000fe400000e0000 */
[----:B------:R-:W-:Y:S02]  /*43b0*/  @!P4 R2UR UR14, R8 ;  /* 0x00000000080ec2ca */ /* 0x000fe400000e0000 */
[----:B------:R-:W-:Y:S05]  /*43c0*/  @!P4 IADD3 R8, P0, PT, R30, 0x580, RZ ;  /* 0x000005801e08c810 */ /* 0x000fea0007f1e0ff */
[----:B------:R-:W-:Y:S06]  /*43d0*/  @!P4 IMAD.X R2, RZ, RZ, R31, P0 ;  /* 0x000000ffff02c224 */ /* 0x000fec00000e061f */
[----:B------:R1:W-:Y:S01]  /*43e0*/  @!UP1 UTMALDG.3D [UR32], [UR14], desc[UR10] ;  /* 0x00000a200e0095b4 */ /* 0x0003e20008011000 */
[----:B------:R1:W-:Y:S01]  /*43f0*/  @!P4 SYNCS.ARRIVE.TRANS64.RED.A0TR RZ, [UR7+0x60], R0 ;  /* 0x00006000ffffc9a7 */ /* 0x0003e20008300407 */
[----:B------:R-:W-:Y:S01]  /*4400*/  SYNCS.ARRIVE.TRANS64.RED.A1T0 RZ, [UR8], RZ ;  /* 0x000000ffffff79a7 */ /* 0x000fe20008100408 */
[----:B------:R-:W2:Y:S02]  /*4410*/  SYNCS.PHASECHK.TRANS64.TRYWAIT P2, [UR7+0x88], R14 ;  /* 0x0000880eff0075a7 */ /* 0x000ea40008041107 */
[----:B-12---:R-:W-:Y:S05]  /*4420*/  @!P2 BRA `(.L_x_77) ;  /* 0x000000500080a947 */ /* 0x006fea0003800000 */
.L_x_169:
[----:B------:R-:W-:Y:S01]  /*4430*/  @!P4 R2UR UR8, R2 ;  /* 0x000000000208c2ca */ /* 0x000fe200000e0000 */
[----:B------:R-:W-:Y:S01]  /*4440*/  VOTEU.ALL UP1, P4 ;  /* 0x0000000000ff7886 */ /* 0x000fe20002020000 */
[----:B------:R-:W-:Y:S01]  /*4450*/  @!P4 R2UR UR9, R8 ;  /* 0x000000000809c2ca */ /* 0x000fe200000e0000 */
[----:B-1----:R-:W-:Y:S01]  /*4460*/  @!P4 IMAD.MOV.U32 R0, RZ, RZ, 0x2000 ;  /* 0x00002000ff00c424 */ /* 0x002fe200078e00ff */
[----:B------:R-:W-:Y:S01]  /*4470*/  UMOV UR10, 0x0 ;  /* 0x00000000000a7882 */ /* 0x000fe20000000000 */
[----:B------:R-:W-:Y:S01]  /*4480*/  UMOV UR11, 0x10000000 ;  /* 0x10000000000b7882 */ /* 0x000fe20000000000 */
[----:B------:R-:W-:Y:S02]  /*4490*/  @!UP1 UIADD3 UR26, UPT, UPT, UR34, 0x20, URZ ;  /* 0x00000020221a9890 */ /* 0x000fe4000fffe0ff */
[----:B------:R-:W-:Y:S01]  /*44a0*/  @!UP1 UIADD3 UR24, UPT, UPT, UR7, 0x2200, URZ ;  /* 0x0000220007189890 */ /* 0x000fe2000fffe0ff */
[----:B------:R-:W-:Y:S01]  /*44b0*/  VOTEU.ALL UP1, P4 ;  /* 0x0000000000ff7886 */ /* 0x000fe20002020000 */
[----:B------:R-:W-:Y:S01]  /*44c0*/  UMOV UR27, UR35 ;  /* 0x00000023001b7c82 */ /* 0x000fe20008000000 */
[----:B------:R-:W-:Y:S02]  /*44d0*/  UMOV UR28, UR36 ;  /* 0x00000024001c7c82 */ /* 0x000fe40008000000 */
        /* <DEDUP_REMOVED lines=12> */
.L_x_171:
[----:B------:R-:W2:Y:S01]  /*45a0*/  LDC.64 R12, c[0x0][0xb18] ;  /* 0x0002c600ff0c7b82 */ /* 0x000ea20000000a00 */
[----:B------:R-:W-:Y:S01]  /*45b0*/  @!P4 R2UR UR8, R2 ;  /* 0x000000000208c2ca */ /* 0x000fe200000e0000 */
[----:B------:R-:W-:Y:S01]  /*45c0*/  VOTEU.ALL UP1, P4 ;  /* 0x0000000000ff7886 */ /* 0x000fe20002020000 */
[----:B------:R-:W-:Y:S01]  /*45d0*/  @!P4 R2UR UR9, R8 ;  /* 0x000000000809c2ca */ /* 0x000fe200000e0000 */
[----:B-1----:R-:W-:Y:S01]  /*45e0*/  @!P4 IMAD.MOV.U32 R0, RZ, RZ, 0x2000 ;  /* 0x00002000ff00c424 */ /* 0x002fe200078e00ff */
[----:B------:R-:W-:Y:S03]  /*45f0*/  UMOV UR10, 0x0 ;  /* 0x00000000000a7882 */ /* 0x000fe60000000000 */
[----:B------:R-:W1:Y:S01]  /*4600*/  @!P1 LDC R2, c[0x0][0xb0c] ;  /* 0x0002c300ff029b82 */ /* 0x000e620000000800 */
[----:B------:R-:W-:Y:S01]  /*4610*/  @!UP1 UIADD3 UR18, UPT, UPT, UR34, 0x40, URZ ;  /* 0x0000004022129890 */ /* 0x000fe2000fffe0ff */
[----:B------:R-:W-:Y:S01]  /*4620*/  @P3 SHF.R.U32.HI R26, RZ, 0x10, R21 ;  /* 0x00000010ff1a3819 */ /* 0x000fe20000011615 */
[----:B------:R-:W-:Y:S01]  /*4630*/  @!UP1 UIADD3 UR16, UPT, UPT, UR7, 0x4200, URZ ;  /* 0x0000420007109890 */ /* 0x000fe2000fffe0ff */
[----:B------:R-:W-:Y:S01]  /*4640*/  VIADD R28, R28, 0x1 ;  /* 0x000000011c1c7836 */ /* 0x000fe20000000000 */
[----:B------:R-:W-:Y:S01]  /*4650*/  VOTEU.ALL UP1, P4 ;  /* 0x0000000000ff7886 */ /* 0x000fe20002020000 */
[----:B------:R-:W-:Y:S01]  /*4660*/  UMOV UR11, 0x10000000 ;  /* 0x10000000000b7882 */ /* 0x000fe20000000000 */
[----:B------:R-:W-:Y:S01]  /*4670*/  UMOV UR19, UR35 ;  /* 0x0000002300137c82 */ /* 0x000fe20008000000 */
[----:B------:R-:W-:Y:S01]  /*4680*/  IMAD.U32 R9, RZ, RZ, UR8 ;  /* 0x00000008ff097e24 */ /* 0x000fe2000f8e00ff */
[----:B------:R-:W-:Y:S01]  /*4690*/  UMOV UR20, UR36 ;  /* 0x0000002400147c82 */ /* 0x000fe20008000000 */
[----:B------:R-:W-:Y:S01]  /*46a0*/  IMAD.U32 R8, RZ, RZ, UR9 ;  /* 0x00000009ff087e24 */ /* 0x000fe2000f8e00ff */
[----:B------:R-:W-:Y:S02]  /*46b0*/  UPRMT UR8, UR37, 0x654, UR17 ;  /* 0x0000065425087896 */ /* 0x000fe40008000011 */
[----:B------:R-:W-:Y:S02]  /*46c0*/  @!P4 R2UR UR15, R9 ;  /* 0x00000000090fc2ca */ /* 0x000fe400000e0000 */
[----:B------:R-:W-:Y:S02]  /*46d0*/  @!P4 R2UR UR14, R8 ;  /* 0x00000000080ec2ca */ /* 0x000fe400000e0000 */
[----:B------:R-:W3:Y:S11]  /*46e0*/  LDC.64 R8, c[0x0][0xb10] ;  /* 0x0002c400ff087b82 */ /* 0x000ef60000000a00 */
[----:B------:R1:W-:Y:S01]  /*46f0*/  @!UP1 UTMALDG.3D [UR16], [UR14], desc[UR10] ;  /* 0x00000a100e0095b4 */ /* 0x0003e20008011000 */
[----:B------:R5:W-:Y:S01]  /*4700*/  @!P4 SYNCS.ARRIVE.TRANS64.RED.A0TR RZ, [UR7+0x70], R0 ;  /* 0x00007000ffffc9a7 */ /* 0x000be20008300407 */
[C---:B---3--:R-:W-:Y:S01]  /*4710*/  @!P1 IMAD.HI.U32 R8, R11.reuse, R8, RZ ;  /* 0x000000080b089227 */ /* 0x048fe200078e00ff */
[----:B--2---:R-:W-:Y:S02]  /*4720*/  @!P1 ISETP.NE.AND P0, PT, R12, 0x1, PT ;  /* 0x000000010c00980c */ /* 0x004fe40003f05270 */
[----:B-1----:R-:W-:Y:S01]  /*4730*/  @!P1 ISETP.NE.AND P2, PT, R2, 0x1, PT ;  /* 0x000000010200980c */ /* 0x002fe20003f45270 */
[----:B------:R-:W-:Y:S01]  /*4740*/  SYNCS.ARRIVE.TRANS64.RED.A1T0 RZ, [UR8], RZ ;  /* 0x000000ffffff79a7 */ /* 0x000fe20008100408 */
[C---:B------:R-:W-:Y:S01]  /*4750*/  @!P1 IMAD.HI.U32 R13, R10.reuse, R13, RZ ;  /* 0x0000000d0a0d9227 */ /* 0x040fe200078e00ff */
[----:B------:R-:W-:Y:S04]  /*4760*/  @!P1 SHF.R.U32.HI R8, RZ, R9, R8 ;  /* 0x00000009ff089219 */ /* 0x000fe80000011608 */
[----:B------:R-:W-:Y:S01]  /*4770*/  @!P1 SEL R8, R11, R8, !P2 ;  /* 0x000000080b089207 */ /* 0x000fe20005000000 */
[----:B------:R-:W1:Y:S01]  /*4780*/  SYNCS.PHASECHK.TRANS64.TRYWAIT P5, [UR7+0x98], R14 ;  /* 0x0000980eff0075a7 */ /* 0x000e6200080a1107 */
[----:B-----5:R-:W2:Y:S02]  /*4790*/  @!P1 LDC R0, c[0x0][0xb20] ;  /* 0x0002c800ff009b82 */ /* 0x020ea40000000800 */
[----:B--2---:R-:W-:Y:S04]  /*47a0*/  @!P1 SHF.R.U32.HI R0, RZ, R0, R13 ;  /* 0x00000000ff009219 */ /* 0x004fe8000001160d */
[----:B------:R-:W-:Y:S05]  /*47b0*/  @!P1 SEL R9, R10, R0, !P0 ;  /* 0x000000000a099207 */ /* 0x000fea0004000000 */
[----:B------:R-:W-:Y:S02]  /*47c0*/  @!P1 IMAD.IADD R0, R9, 0x1, -R8 ;  /* 0x0000000109009824 */ /* 0x000fe400078e0a08 */
[----:B------:R-:W-:Y:S02]  /*47d0*/  @!P1 IMAD.IADD R8, R8, 0x1, -R9 ;  /* 0x0000000108089824 */ /* 0x000fe400078e0a09 */
[----:B------:R-:W-:Y:S02]  /*47e0*/  @!P1 IMAD R11, R0, R2, R11 ;  /* 0x00000002000b9224 */ /* 0x000fe400078e020b */
[----:B------:R-:W-:Y:S01]  /*47f0*/  @!P1 IMAD R10, R8, R12, R10 ;  /* 0x0000000c080a9224 */ /* 0x000fe200078e020a */
[----:B-1----:R-:W-:Y:S06]  /*4800*/  @!P5 BRA `(.L_x_79) ;  /* 0x0000004c00b8d947 */ /* 0x002fec0003800000 */
.L_x_173:
[----:B------:R-:W-:Y:S01]  /*4810*/  @!P4 IADD3 R2, P0, PT, R30, 0x580, RZ ;  /* 0x000005801e02c810 */ /* 0x000fe20007f1e0ff */
[----:B------:R-:W-:Y:S01]  /*4820*/  VOTEU.ALL UP1, P4 ;  /* 0x0000000000ff7886 */ /* 0x000fe20002020000 */
[----:B------:R-:W-:Y:S01]  /*4830*/  UMOV UR18, 0x0 ;  /* 0x0000000000127882 */ /* 0x000fe20000000000 */
[----:B------:R-:W-:Y:S01]  /*4840*/  UMOV UR19, 0x10000000 ;  /* 0x1000000000137882 */ /* 0x000fe20000000000 */
[----:B------:R-:W-:Y:S01]  /*4850*/  @!P4 R2UR UR9, R2 ;  /* 0x000000000209c2ca */ /* 0x000fe200000e0000 */
[----:B-1----:R-:W-:Y:S01]  /*4860*/  @!P4 IMAD.X R0, RZ, RZ, R31, P0 ;  /* 0x000000ffff00c224 */ /* 0x002fe200000e061f */
[----:B------:R-:W-:Y:S01]  /*4870*/  @!UP1 UIADD3 UR10, UPT, UPT, UR34, 0x60, URZ ;  /* 0x00000060220a9890 */ /* 0x000fe2000fffe0ff */
[----:B------:R-:W-:Y:S01]  /*4880*/  ISETP.NE.AND P0, PT, R28, 0x2, PT ;  /* 0x000000021c00780c */ /* 0x000fe20003f05270 */
[----:B------:R-:W-:Y:S01]  /*4890*/  UMOV UR11, UR35 ;  /* 0x00000023000b7c82 */ /* 0x000fe20008000000 */
[----:B------:R-:W-:Y:S01]  /*48a0*/  UMOV UR12, UR36 ;  /* 0x00000024000c7c82 */ /* 0x000fe20008000000 */
[----:B------:R-:W-:Y:S01]  /*48b0*/  @!P4 R2UR UR8, R0 ;  /* 0x000000000008c2ca */ /* 0x000fe200000e0000 */
[----:B------:R-:W-:Y:S01]  /*48c0*/  IMAD.IADD R14, R10, 0x1, R86 ;  /* 0x000000010a0e7824 */ /* 0x000fe200078e0256 */
[----:B------:R-:W-:Y:S01]  /*48d0*/  @P3 R2UR UR36, R26 ;  /* 0x000000001a2432ca */ /* 0x000fe200000e0000 */
[----:B------:R-:W-:Y:S01]  /*48e0*/  IMAD.IADD R15, R11, 0x1, R87 ;  /* 0x000000010b0f7824 */ /* 0x000fe200078e0257 */
[----:B------:R-:W-:Y:S02]  /*48f0*/  SEL R0, RZ, 0x1, P0 ;  /* 0x00000001ff007807 */ /* 0x000fe40000000000 */
[----:B------:R-:W-:Y:S01]  /*4900*/  LOP3.LUT R29, R29, 0x1, RZ, 0x3c, !PT ;  /* 0x000000011d1d7812 */ /* 0x000fe200078e3cff */
[----:B------:R-:W-:Y:S01]  /*4910*/  IMAD.U32 R8, RZ, RZ, UR9 ;  /* 0x00000009ff087e24 */ /* 0x000fe2000f8e00ff */
[----:B------:R-:W-:Y:S01]  /*4920*/  @!UP1 UIADD3 UR9, UPT, UPT, UR7, 0x78, URZ ;  /* 0x0000007807099890 */ /* 0x000fe2000fffe0ff */
[----:B------:R-:W-:Y:S02]  /*4930*/  LOP3.LUT R27, R27, R0, RZ, 0x3c, !PT ;  /* 0x000000001b1b7212 */ /* 0x000fe400078e3cff */
[----:B------:R-:W-:Y:S02]  /*4940*/  SEL R28, R28, RZ, P0 ;  /* 0x000000ff1c1c7207 */ /* 0x000fe40000000000 */
[----:B------:R-:W-:Y:S01]  /*4950*/  IMAD.U32 R9, RZ, RZ, UR8 ;  /* 0x00000008ff097e24 */ /* 0x000fe2000f8e00ff */
[----:B------:R-:W-:Y:S01]  /*4960*/  @!P4 R2UR UR14, R8 ;  /* 0x00000000080ec2ca */ /* 0x000fe200000e0000 */
[----:B------:R-:W-:Y:S01]  /*4970*/  @!UP1 UIADD3 UR8, UPT, UPT, UR7, 0x6200, URZ ;  /* 0x0000620007089890 */ /* 0x000fe2000fffe0ff */
[----:B------:R-:W-:Y:S02]  /*4980*/  VOTEU.ALL UP1, P4 ;  /* 0x0000000000ff7886 */ /* 0x000fe40002020000 */
[----:B------:R-:W-:Y:S11]  /*4990*/  @!P4 R2UR UR15, R9 ;  /* 0x00000000090fc2ca */ /* 0x000ff600000e0000 */
[----:B------:R-:W-:Y:S02]  /*49a0*/  @!UPT UIADD3 URZ, UPT, UPT, URZ, URZ, URZ ;  /* 0x000000fffffff290 */ /* 0x000fe4000fffe0ff */
[----:B------:R2:W-:Y:S01]  /*49b0*/  @!UP1 UTMALDG.3D [UR8], [UR14], desc[UR18] ;  /* 0x000012080e0095b4 */ /* 0x0005e20008011000 */
[----:B------:R2:W-:Y:S01]  /*49c0*/  @!P4 SYNCS.ARRIVE.TRANS64.RED.A0TR RZ, [UR7+0x78], R25 ;  /* 0x00007819ffffc9a7 */ /* 0x0005e20008300407 */
[----:B------:R-:W-:Y:S01]  /*49d0*/  UPLOP3.LUT UP1, UPT, UPT, UPT, UPT, 0x80, 0x8 ;  /* 0x000000000008789c */ /* 0x000fe20003f2f070 */
[----:B------:R-:W-:Y:S01]  /*49e0*/  SYNCS.ARRIVE.TRANS64.RED.A1T0 RZ, [UR13], RZ ;  /* 0x000000ffffff79a7 */ /* 0x000fe2000810040d */
[----:B------:R-:W-:Y:S09]  /*49f0*/  @P3 BRA `(.L_x_80) ;  /* 0xfffffff000a03947 */ /* 0x000ff2000383ffff */
[----:B------:R-:W-:-:S04]  /*4a00*/  SHF.L.U32 R2, R29, 0x1f, RZ ;  /* 0x0000001f1d027819 */ /* 0x000fc800000006ff */
[----:B------:R-:W1:Y:S02]  /*4a10*/  SYNCS.PHASECHK.TRANS64.TRYWAIT P0, [UR7+0x80], R2 ;  /* 0x00008002ff0075a7 */ /* 0x000e640008001107 */
[----:B-1----:R-:W-:Y:S05]  /*4a20*/  @!P0 BRA `(.L_x_81) ;  /* 0x0000004c00488947 */ /* 0x002fea0003800000 */
.L_x_175:
[----:B------:R-:W3:Y:S02]  /*4a30*/  SYNCS.PHASECHK.TRANS64.TRYWAIT P0, [UR7+0x88], R2 ;  /* 0x00008802ff0075a7 */ /* 0x000ee40008001107 */
[----:B---3--:R-:W-:Y:S05]  /*4a40*/  @!P0 BRA `(.L_x_82) ;  /* 0x0000004c00588947 */ /* 0x008fea0003800000 */
.L_x_177:
[----:B------:R-:W3:Y:S02]  /*4a50*/  SYNCS.PHASECHK.TRANS64.TRYWAIT P0, [UR7+0x90], R2 ;  /* 0x00009002ff0075a7 */ /* 0x000ee40008001107 */
[----:B---3--:R-:W-:Y:S05]  /*4a60*/  @!P0 BRA `(.L_x_83) ;  /* 0x0000004c00688947 */ /* 0x008fea0003800000 */
.L_x_179:
[----:B-1----:R-:W-:-:S07]  /*4a70*/  MOV R0, UR7 ;  /* 0x0000000700007c02 */ /* 0x002fce0008000f00 */
.L_x_84:
[----:B-1----:R-:W-:-:S04]  /*4a80*/  SHF.L.U32 R2, R29, 0x1f, RZ ;  /* 0x0000001f1d027819 */ /* 0x002fc800000006ff */
[----:B------:R1:W3:Y:S03]  /*4a90*/  SYNCS.PHASECHK.TRANS64.TRYWAIT P0, [R0+URZ+0x98], R2 ;  /* 0x00009802000075a7 */ /* 0x0002e600080011ff */
[----:B---3--:R-:W-:Y:S05]  /*4aa0*/  @!P0 NANOSLEEP.SYNCS 0x989680 ;  /* 0x009896800000895d */ /* 0x008fea0003900000 */
[----:B------:R-:W3:Y:S02]  /*4ab0*/  @!P0 SYNCS.PHASECHK.TRANS64 P0, [R0+URZ+0x98], R2 ;  /* 0x00009802000085a7 */ /* 0x000ee400080010ff */
[----:B--23--:R-:W-:Y:S05]  /*4ac0*/  @P0 EXIT ;  /* 0x000000000000094d */ /* 0x00cfea0003800000 */
[----:B------:R-:W-:Y:S05]  /*4ad0*/  BRA `(.L_x_84) ;  /* 0xfffffffc00e87947 */ /* 0x000fea000383ffff */
.L_x_69:
[----:B------:R-:W-:-:S06]  /*4ae0*/  UISETP.GE.AND UP1, UPT, UR8, 0x4, UPT ;  /* 0x000000040800788c */ /* 0x000fcc000bf26270 */
[----:B------:R-:W-:-:S13]  /*4af0*/  PLOP3.LUT P0, PT, PT, PT, UP1, 0x80, 0x8 ;  /* 0x000000000008781c */ /* 0x000fda0003f0f018 */
[----:B------:R-:W-:Y:S05]  /*4b00*/  @!P0 EXIT ;  /* 0x000000000000894d */ /* 0x000fea0003800000 */
[----:B------:R-:W-:Y:S01]  /*4b10*/  BAR.SYNC.DEFER_BLOCKING 0x6, 0xa0 ;  /* 0x0182800000007b1d */ /* 0x000fe20000010000 */
[C---:B------:R-:W-:Y:S01]  /*4b20*/  IMAD.SHL.U32 R2, R101.reuse, 0x20, RZ ;  /* 0x0000002065027824 */ /* 0x040fe200078e00ff */
[C---:B------:R-:W-:Y:S01]  /*4b30*/  SHF.L.U32 R46, R101.reuse, 0x10, RZ ;  /* 0x00000010652e7819 */ /* 0x040fe200000006ff */
[C---:B------:R-:W-:Y:S01]  /*4b40*/  IMAD.SHL.U32 R100, R101.reuse, 0x4, RZ ;  /* 0x0000000465647824 */ /* 0x040fe200078e00ff */
[C---:B------:R-:W-:Y:S01]  /*4b50*/  LOP3.LUT R102, R101.reuse, 0x60, RZ, 0xc0, !PT ;  /* 0x0000006065667812 */ /* 0x040fe200078ec0ff */
[----:B------:R-:W-:Y:S01]  /*4b60*/  HFMA2 R97, -RZ, RZ, 0, 5.9604644775390625e-08 ;  /* 0x00000001ff617431 */ /* 0x000fe200000001ff */
[----:B------:R-:W-:Y:S02]  /*4b70*/  UMOV UR48, 0x400 ;  /* 0x0000040000307882 */ /* 0x000fe40000000000 */
[----:B------:R-:W1:Y:S01]  /*4b80*/  LDC R91, c[0x0][0x370] ;  /* 0x0000dc00ff5b7b82 */ /* 0x000e620000000800 */
[----:B------:R-:W-:Y:S01]  /*4b90*/  ULEA UR48, UR37, UR48, 0x18 ;  /* 0x0000003025307291 */ /* 0x000fe2000f8ec0ff */
[----:B------:R-:W-:Y:S01]  /*4ba0*/  LOP3.LUT R3, R2, 0xc0, RZ, 0xc0, !PT ;  /* 0x000000c002037812 */ /* 0x000fe200078ec0ff */
[----:B------:R-:W-:Y:S01]  /*4bb0*/  HFMA2 R95, -RZ, RZ, 0, 0 ;  /* 0x00000000ff5f7431 */ /* 0x000fe200000001ff */
[----:B------:R-:W-:Y:S01]  /*4bc0*/  LOP3.LUT R99, R101, 0x2, RZ, 0xc0, !PT ;  /* 0x0000000265637812 */ /* 0x000fe200078ec0ff */
[----:B------:R-:W-:Y:S01]  /*4bd0*/  UIADD3 UR4, UPT, UPT, UR48, 0x200, URZ ;  /* 0x0000020030047890 */ /* 0x000fe2000fffe0ff */
[----:B------:R-:W-:Y:S01]  /*4be0*/  LOP3.LUT R100, R3, 0x18, R100, 0xf8, !PT ;  /* 0x0000001803647812 */ /* 0x000fe200078ef864 */
[----:B------:R-:W-:Y:S01]  /*4bf0*/  IMAD.MOV.U32 R45, RZ, RZ, RZ ;  /* 0x000000ffff2d7224 */ /* 0x000fe200078e00ff */
[----:B------:R-:W2:Y:S01]  /*4c00*/  LDC R42, c[0x0][0xb0c] ;  /* 0x0002c300ff2a7b82 */ /* 0x000ea20000000800 */
[----:B------:R-:W-:Y:S01]  /*4c10*/  LOP3.LUT R46, R46, 0x600000, RZ, 0xc0, !PT ;  /* 0x006000002e2e7812 */ /* 0x000fe200078ec0ff */
[----:B------:R-:W-:Y:S01]  /*4c20*/  IMAD.MOV.U32 R105, RZ, RZ, RZ ;  /* 0x000000ffff697224 */ /* 0x000fe200078e00ff */
[----:B------:R-:W-:Y:S01]  /*4c30*/  LOP3.LUT R100, R100, 0xf20, R2, 0xf8, !PT ;  /* 0x00000f2064647812 */ /* 0x000fe200078ef802 */
[----:B------:R-:W-:Y:S01]  /*4c40*/  IMAD.U32 R93, RZ, RZ, UR4 ;  /* 0x00000004ff5d7e24 */ /* 0x000fe2000f8e00ff */
[----:B------:R-:W-:Y:S01]  /*4c50*/  LOP3.LUT R101, R101, 0x4, RZ, 0xc0, !PT ;  /* 0x0000000465657812 */ /* 0x000fe200078ec0ff */
[----:B------:R-:W4:Y:S01]  /*4c60*/  LDCU.64 UR52, c[0x0][0x348] ;  /* 0x00006900ff3477ac */ /* 0x000f220008000a00 */
[----:B------:R-:W-:Y:S01]  /*4c70*/  MOV R96, RZ ;  /* 0x000000ff00607202 */ /* 0x000fe20000000f00 */
[----:B------:R-:W1:Y:S01]  /*4c80*/  LDC R89, c[0x0][0xb20] ;  /* 0x0002c800ff597b82 */ /* 0x000e620000000800 */
[----:B------:R-:W3:Y:S01]  /*4c90*/  LDS R0, [UR48+0x160] ;  /* 0x00016030ff007984 */ /* 0x000ee20008000800 */
[----:B------:R-:W-:Y:S01]  /*4ca0*/  IMAD R100, R100, 0x2, R93 ;  /* 0x0000000264647824 */ /* 0x000fe200078e025d */
[----:B------:R-:W1:Y:S03]  /*4cb0*/  LDCU.64 UR38, c[0x0][0x888] ;  /* 0x00011100ff2677ac */ /* 0x000e660008000a00 */
[--C-:B------:R-:W-:Y:S01]  /*4cc0*/  IMAD R99, R99, -0x10, R100.reuse ;  /* 0xfffffff063637824 */ /* 0x100fe200078e0264 */
[----:B------:R-:W1:Y:S01]  /*4cd0*/  LDCU.64 UR44, c[0x0][0x890] ;  /* 0x00011200ff2c77ac */ /* 0x000e620008000a00 */
[----:B------:R-:W1:Y:S01]  /*4ce0*/  LDC R41, c[0x0][0xb30] ;  /* 0x0002cc00ff297b82 */ /* 0x000e620000000800 */
[----:B------:R-:W-:Y:S01]  /*4cf0*/  IMAD R98, R101, -0x10, R100 ;  /* 0xfffffff065627824 */ /* 0x000fe200078e0264 */
[----:B------:R-:W-:Y:S01]  /*4d00*/  UMOV UR49, URZ ;  /* 0x000000ff00317c82 */ /* 0x000fe20008000000 */
[----:B------:R-:W-:-:S05]  /*4d10*/  UMOV UR51, URZ ;  /* 0x000000ff00337c82 */ /* 0x000fca0008000000 */
[----:B------:R-:W1:Y:S08]  /*4d20*/  LDC.64 R84, c[0x0][0xb10] ;  /* 0x0002c400ff547b82 */ /* 0x000e700000000a00 */
[----:B------:R-:W1:Y:S08]  /*4d30*/  LDC.64 R38, c[0x0][0xb18] ;  /* 0x0002c600ff267b82 */ /* 0x000e700000000a00 */
[----:B------:R-:W1:Y:S08]  /*4d40*/  LDC.64 R36, c[0x0][0xb28] ;  /* 0x0002ca00ff247b82 */ /* 0x000e700000000a00 */
[----:B------:R-:W1:Y:S01]  /*4d50*/  LDC.64 R82, c[0x0][0x8b0] ;  /* 0x00022c00ff527b82 */ /* 0x000e620000000a00 */
[----:B---3--:R-:W-:-:S07]  /*4d60*/  IMAD.IADD R46, R0, 0x1, R46 ;  /* 0x00000001002e7824 */ /* 0x008fce00078e022e */
[----:B------:R-:W3:Y:S08]  /*4d70*/  LDC.64 R80, c[0x0][0x8a8] ;  /* 0x00022a00ff507b82 */ /* 0x000ef00000000a00 */
[----:B--2-4-:R-:W1:Y:S02]  /*4d80*/  LDC R90, c[0x0][0x374] ;  /* 0x0000dd00ff5a7b82 */ /* 0x014e640000000800 */
.L_x_128:
[----:B------:R-:W-:Y:S02]  /*4d90*/  LEA R0, R105, UR48, 0x3 ;  /* 0x0000003069007c11 */ /* 0x000fe4000f8e18ff */
[----:B------:R-:W-:Y:S02]  /*4da0*/  SHF.L.U32 R2, R95, 0x1f, RZ ;  /* 0x0000001f5f027819 */ /* 0x000fe400000006ff */
[----:B-1----:R-:W-:Y:S02]  /*4db0*/  LEA R16, R105, UR48, 0x4 ;  /* 0x0000003069107c11 */ /* 0x002fe4000f8e20ff */
[----:B------:R-:W2:Y:S02]  /*4dc0*/  SYNCS.PHASECHK.TRANS64.TRYWAIT P0, [R0+URZ+0xb0], R2 ;  /* 0x0000b002000075a7 */ /* 0x000ea400080011ff */
[----:B--23--:R-:W-:Y:S05]  /*4dd0*/  @!P0 BRA `(.L_x_85) ;  /* 0x0000004800a48947 */ /* 0x00cfea0003800000 */
.L_x_180:
[----:B------:R-:W4:Y:S01]  /*4de0*/  LDC.64 R10, c[0x0][0xb10] ;  /* 0x0002c400ff0a7b82 */ /* 0x000f220000000a00 */
[----:B------:R-:W3:Y:S01]  /*4df0*/  LDS.128 R16, [R16+0x140] ;  /* 0x0001400010107984 */ /* 0x000ee20000000c00 */
[----:B-1----:R-:W-:Y:S01]  /*4e00*/  ISETP.NE.AND P1, PT, R41, 0x1, PT ;  /* 0x000000012900780c */ /* 0x002fe20003f25270 */
[----:B--2---:R-:W-:Y:S01]  /*4e10*/  VIADD R0, R0, 0xc0 ;  /* 0x000000c000007836 */ /* 0x004fe20000000000 */
[----:B------:R-:W-:Y:S04]  /*4e20*/  ISETP.GE.AND P0, PT, R40, 0x1, PT ;  /* 0x000000012800780c */ /* 0x000fe80003f06270 */
[----:B------:R-:W1:Y:S01]  /*4e30*/  LDC.64 R8, c[0x0][0xb18] ;  /* 0x0002c600ff087b82 */ /* 0x000e620000000a00 */
[----:B------:R-:W-:Y:S01]  /*4e40*/  PRMT R0, RZ, 0x654, R0 ;  /* 0x00000654ff007816 */ /* 0x000fe20000000000 */
[----:B------:R-:W-:Y:S01]  /*4e50*/  @!PT LDS RZ, [RZ] ;  /* 0x00000000fffff984 */ /* 0x000fe20000000800 */
[----:B------:R-:W-:Y:S01]  /*4e60*/  @!PT LDS RZ, [RZ] ;  /* 0x00000000fffff984 */ /* 0x000fe20000000800 */
[----:B------:R-:W-:Y:S01]  /*4e70*/  @!PT LDS RZ, [RZ] ;  /* 0x00000000fffff984 */ /* 0x000fe20000000800 */
[----:B------:R-:W-:Y:S01]  /*4e80*/  @!PT LDS RZ, [RZ] ;  /* 0x00000000fffff984 */ /* 0x000fe20000000800 */
[----:B------:R2:W-:Y:S06]  /*4e90*/  MEMBAR.ALL.CTA ;  /* 0x0000000000007992 */ /* 0x0005ec0000008000 */
[----:B--2---:R-:W2:Y:S01]  /*4ea0*/  FENCE.VIEW.ASYNC.S ;  /* 0x00000000000073c6 */ /* 0x004ea20000000000 */
[----:B------:R-:W1:Y:S08]  /*4eb0*/  @!P1 LDC R12, c[0x0][0xb20] ;  /* 0x0002c800ff0c9b82 */ /* 0x000e700000000800 */
[----:B------:R-:W1:Y:S01]  /*4ec0*/  @!P1 LDC R7, c[0x0][0xb0c] ;  /* 0x0002c300ff079b82 */ /* 0x000e620000000800 */
[----:B--2---:R2:W-:Y:S01]  /*4ed0*/  SYNCS.ARRIVE.TRANS64.RED.A1T0 RZ, [R0+URZ], RZ ;  /* 0x000000ff00ff79a7 */ /* 0x0045e200081004ff */
[----:B---3--:R-:W-:Y:S04]  /*4ee0*/  LOP3.LUT P4, RZ, R18, 0x1, RZ, 0xc0, !PT ;  /* 0x0000000112ff7812 */ /* 0x008fe8000788c0ff */
[----:B------:R-:W-:Y:S09]  /*4ef0*/  P2R R103, PR, RZ, 0x10 ;  /* 0x00000010ff677803 */ /* 0x000ff20000000000 */
[----:B------:R-:W-:Y:S02]  /*4f00*/  @P4 MOV R44, R16 ;  /* 0x00000010002c4202 */ /* 0x000fe40000000f00 */
[----:B------:R-:W-:Y:S01]  /*4f10*/  @P4 LOP3.LUT R43, R17, 0xffff, RZ, 0xc0, !PT ;  /* 0x0000ffff112b4812 */ /* 0x000fe200078ec0ff */
[----:B--2-4-:R-:W-:Y:S06]  /*4f20*/  @!P0 BRA `(.L_x_86) ;  /* 0x0000000000a48947 */ /* 0x014fec0003800000 */
[----:B------:R-:W-:Y:S01]  /*4f30*/  IMAD.HI.U32 R0, R90, R39, RZ ;  /* 0x000000275a007227 */ /* 0x000fe200078e00ff */
[----:B------:R-:W-:Y:S02]  /*4f40*/  ISETP.NE.AND P0, PT, R38, 0x1, PT ;  /* 0x000000012600780c */ /* 0x000fe40003f05270 */
[----:B------:R-:W-:Y:S01]  /*4f50*/  ISETP.NE.AND P2, PT, R40, 0x1, PT ;  /* 0x000000012800780c */ /* 0x000fe20003f45270 */
[----:B------:R-:W-:Y:S01]  /*4f60*/  IMAD.HI.U32 R4, R91, R84, RZ ;  /* 0x000000545b047227 */ /* 0x000fe200078e00ff */
[----:B------:R-:W-:Y:S02]  /*4f70*/  SHF.R.U32.HI R0, RZ, R89, R0 ;  /* 0x00000059ff007219 */ /* 0x000fe40000011600 */
[----:B------:R-:W-:Y:S01]  /*4f80*/  ISETP.NE.AND P3, PT, R42, 0x1, PT ;  /* 0x000000012a00780c */ /* 0x000fe20003f65270 */
[----:B------:R-:W-:Y:S01]  /*4f90*/  IMAD.HI.U32 R6, R43, R39, RZ ;  /* 0x000000272b067227 */ /* 0x000fe200078e00ff */
[-C--:B------:R-:W-:Y:S02]  /*4fa0*/  SHF.R.U32.HI R4, RZ, R85.reuse, R4 ;  /* 0x00000055ff047219 */ /* 0x080fe40000011604 */
[----:B------:R-:W-:Y:S01]  /*4fb0*/  SEL R0, R90, R0, !P0 ;  /* 0x000000005a007207 */ /* 0x000fe20004000000 */
[----:B------:R-:W-:Y:S01]  /*4fc0*/  IMAD.HI.U32 R5, R44, R84, RZ ;  /* 0x000000542c057227 */ /* 0x000fe200078e00ff */
[----:B------:R-:W-:Y:S03]  /*4fd0*/  SEL R4, R91, R4, !P3 ;  /* 0x000000045b047207 */ /* 0x000fe60005800000 */
[-C--:B------:R-:W-:Y:S01]  /*4fe0*/  IMAD.HI.U32 R3, R0, R36.reuse, RZ ;  /* 0x0000002400037227 */ /* 0x080fe200078e00ff */
[----:B------:R-:W-:Y:S03]  /*4ff0*/  SHF.R.U32.HI R5, RZ, R85, R5 ;  /* 0x00000055ff057219 */ /* 0x000fe60000011605 */
[----:B------:R-:W-:Y:S01]  /*5000*/  IMAD.HI.U32 R2, R4, R36, RZ ;  /* 0x0000002404027227 */ /* 0x000fe200078e00ff */
[----:B------:R-:W-:Y:S02]  /*5010*/  @P2 SHF.R.U32.HI R0, RZ, R37, R3 ;  /* 0x00000025ff002219 */ /* 0x000fe40000011603 */
[----:B------:R-:W-:Y:S02]  /*5020*/  SHF.R.U32.HI R3, RZ, R89, R6 ;  /* 0x00000059ff037219 */ /* 0x000fe40000011606 */
[----:B------:R-:W-:Y:S01]  /*5030*/  @P2 SHF.R.U32.HI R4, RZ, R37, R2 ;  /* 0x00000025ff042219 */ /* 0x000fe20000011602 */
[----:B------:R-:W-:Y:S01]  /*5040*/  IMAD R0, R40, R0, RZ ;  /* 0x0000000028007224 */ /* 0x000fe200078e02ff */
[----:B------:R-:W-:Y:S02]  /*5050*/  SEL R3, R43, R3, !P0 ;  /* 0x000000032b037207 */ /* 0x000fe40004000000 */
[----:B------:R-:W-:Y:S01]  /*5060*/  SEL R2, R44, R5, !P3 ;  /* 0x000000052c027207 */ /* 0x000fe20005800000 */
[----:B------:R-:W-:Y:S01]  /*5070*/  IMAD R5, R40, R4, RZ ;  /* 0x0000000428057224 */ /* 0x000fe200078e02ff */
[C---:B------:R-:W-:Y:S01]  /*5080*/  ISETP.GE.AND P0, PT, R3.reuse, R0, PT ;  /* 0x000000000300720c */ /* 0x040fe20003f06270 */
[C---:B------:R-:W-:Y:S03]  /*5090*/  IMAD.HI.U32 R0, R3.reuse, R36, RZ ;  /* 0x0000002403007227 */ /* 0x040fe600078e00ff */
[C---:B------:R-:W-:Y:S02]  /*50a0*/  ISETP.GE.OR P0, PT, R2.reuse, R5, P0 ;  /* 0x000000050200720c */ /* 0x040fe40000706670 */
[----:B------:R-:W-:Y:S04]  /*50b0*/  SHF.R.U32.HI R0, RZ, R37, R0 ;  /* 0x00000025ff007219 */ /* 0x000fe80000011600 */
[C---:B------:R-:W-:Y:S05]  /*50c0*/  SEL R6, R3.reuse, R0, !P2 ;  /* 0x0000000003067207 */ /* 0x040fea0005000000 */
        /* <DEDUP_REMOVED lines=14> */
[----:B------:R-:W-:Y:S07]  /*51b0*/  IMAD R43, R3, R38, R43 ;  /* 0x00000026032b7224 */ /* 0x000fee00078e022b */
.L_x_86:
[----:B-1----:R-:W-:Y:S01]  /*51c0*/  @!P1 ISETP.NE.AND P0, PT, R8, 0x1, PT ;  /* 0x000000010800980c */ /* 0x002fe20003f05270 */
[----:B------:R-:W-:Y:S01]  /*51d0*/  @!P1 IMAD.HI.U32 R2, R43, R9, RZ ;  /* 0x000000092b029227 */ /* 0x000fe200078e00ff */
[----:B------:R-:W-:Y:S01]  /*51e0*/  R2UR UR42, R15 ;  /* 0x000000000f2a72ca */ /* 0x000fe200000e0000 */
[----:B------:R-:W-:Y:S01]  /*51f0*/  BSSY.RECONVERGENT B6, `(.L_x_87) ;  /* 0x0000031000067945 */ /* 0x000fe20003800200 */
[----:B------:R-:W-:Y:S01]  /*5200*/  R2UR UR41, R14 ;  /* 0x000000000e2972ca */ /* 0x000fe200000e0000 */
[C---:B------:R-:W-:Y:S01]  /*5210*/  @!P1 IMAD.HI.U32 R0, R44.reuse, R10, RZ ;  /* 0x0000000a2c009227 */ /* 0x040fe200078e00ff */
[----:B------:R-:W-:Y:S02]  /*5220*/  @!P1 SHF.R.U32.HI R2, RZ, R12, R2 ;  /* 0x0000000cff029219 */ /* 0x000fe40000011602 */
[----:B------:R-:W-:Y:S01]  /*5230*/  @!P1 ISETP.NE.AND P2, PT, R7, 0x1, PT ;  /* 0x000000010700980c */ /* 0x000fe20003f45270 */
[----:B------:R-:W-:Y:S01]  /*5240*/  VIADD R105, R105, 0x1 ;  /* 0x0000000169697836 */ /* 0x000fe20000000000 */
[----:B------:R-:W-:Y:S02]  /*5250*/  @!P1 SEL R2, R43, R2, !P0 ;  /* 0x000000022b029207 */ /* 0x000fe40004000000 */
[----:B------:R-:W-:Y:S02]  /*5260*/  @!P1 SHF.R.U32.HI R0, RZ, R11, R0 ;  /* 0x0000000bff009219 */ /* 0x000fe40000011600 */
[----:B------:R-:W-:Y:S01]  /*5270*/  LOP3.LUT P0, RZ, R93, 0x1b0, RZ, 0xc0, !PT ;  /* 0x000001b05dff7812 */ /* 0x000fe2000780c0ff */
[----:B------:R-:W-:Y:S01]  /*5280*/  USHF.L.U32 UR42, UR42, 0x7, URZ ;  /* 0x000000072a2a7899 */ /* 0x000fe200080006ff */
[----:B------:R-:W-:Y:S01]  /*5290*/  @!P1 SEL R3, R44, R0, !P2 ;  /* 0x000000002c039207 */ /* 0x000fe20005000000 */
[----:B------:R-:W-:Y:S01]  /*52a0*/  USHF.L.U32 UR41, UR41, 0x7, URZ ;  /* 0x0000000729297899 */ /* 0x000fe200080006ff */
[----:B------:R-:W-:Y:S03]  /*52b0*/  @P4 SHF.R.U32.HI R94, RZ, 0x10, R17 ;  /* 0x00000010ff5e4819 */ /* 0x000fe60000011611 */
[----:B------:R-:W-:Y:S02]  /*52c0*/  @!P1 IMAD.IADD R0, R2, 0x1, -R3 ;  /* 0x0000000102009824 */ /* 0x000fe400078e0a03 */
[----:B------:R-:W-:Y:S02]  /*52d0*/  @!P1 IMAD.IADD R2, R3, 0x1, -R2 ;  /* 0x0000000103029824 */ /* 0x000fe400078e0a02 */
[----:B------:R-:W-:Y:S02]  /*52e0*/  @!P1 IMAD R44, R0, R7, R44 ;  /* 0x00000007002c9224 */ /* 0x000fe400078e022c */
[----:B------:R-:W-:Y:S01]  /*52f0*/  @!P1 IMAD R43, R2, R8, R43 ;  /* 0x00000008022b9224 */ /* 0x000fe200078e022b */
[----:B------:R-:W-:Y:S06]  /*5300*/  @!P0 BRA `(.L_x_88) ;  /* 0x00000000007c8947 */ /* 0x000fec0003800000 */
[----:B------:R-:W1:Y:S01]  /*5310*/  LDCU.64 UR8, c[0x4][0x80] ;  /* 0x01001000ff0877ac */ /* 0x000e620008000a00 */
[----:B------:R-:W-:Y:S01]  /*5320*/  MOV R2, 0x0 ;  /* 0x0000000000027802 */ /* 0x000fe20000000f00 */
[----:B------:R-:W-:Y:S02]  /*5330*/  HFMA2 R12, -RZ, RZ, 0, 5.9604644775390625e-08 ;  /* 0x00000001ff0c7431 */ /* 0x000fe400000001ff */
[----:B------:R-:W-:Y:S01]  /*5340*/  IMAD.MOV.U32 R8, RZ, RZ, 0x70 ;  /* 0x00000070ff087424 */ /* 0x000fe200078e00ff */
[----:B------:R2:W3:Y:S01]  /*5350*/  LDC.64 R14, c[0x4][R2] ;  /* 0x01000000020e7b82 */ /* 0x0004e20000000a00 */
[----:B------:R-:W4:Y:S01]  /*5360*/  LDCU.64 UR6, c[0x4][0x88] ;  /* 0x01001100ff0677ac */ /* 0x000f220008000a00 */
[----:B------:R-:W-:Y:S01]  /*5370*/  IMAD.MOV.U32 R13, RZ, RZ, RZ ;  /* 0x000000ffff0d7224 */ /* 0x000fe200078e00ff */
[----:B------:R-:W2:Y:S01]  /*5380*/  LDCU.64 UR4, c[0x4][0x8] ;  /* 0x01000100ff0477ac */ /* 0x000ea20008000a00 */
[----:B-1----:R-:W-:Y:S01]  /*5390*/  MOV R5, UR9 ;  /* 0x0000000900057c02 */ /* 0x002fe20008000f00 */
[----:B------:R-:W-:Y:S01]  /*53a0*/  IMAD.U32 R4, RZ, RZ, UR8 ;  /* 0x00000008ff047e24 */ /* 0x000fe2000f8e00ff */
[----:B----4-:R-:W-:Y:S01]  /*53b0*/  MOV R7, UR7 ;  /* 0x0000000700077c02 */ /* 0x010fe20008000f00 */
[----:B------:R-:W-:Y:S01]  /*53c0*/  IMAD.U32 R6, RZ, RZ, UR6 ;  /* 0x00000006ff067e24 */ /* 0x000fe2000f8e00ff */
[----:B--2---:R-:W-:Y:S01]  /*53d0*/  MOV R11, UR5 ;  /* 0x00000005000b7c02 */ /* 0x004fe20008000f00 */
[----:B------:R-:W-:Y:S02]  /*53e0*/  IMAD.U32 R10, RZ, RZ, UR4 ;  /* 0x00000004ff0a7e24 */ /* 0x000fe4000f8e00ff */
[----:B------:R-:W-:Y:S07]  /*53f0*/  LEPC R20, `(.L_x_89) ;  /* 0x000000001014794e */ /* 0x000fee0000000000 */
[----:B---3-5:R-:W-:Y:S05]  /*5400*/  CALL.ABS.NOINC R14 ;  /* 0x000000000e007343 */ /* 0x028fea0003c00000 */
.L_x_89:
[----:B------:R-:W1:Y:S01]  /*5410*/  LDCU.64 UR8, c[0x4][0x80] ;  /* 0x01001000ff0877ac */ /* 0x000e620008000a00 */
[----:B------:R-:W2:Y:S01]  /*5420*/  LDC.64 R2, c[0x4][R2] ;  /* 0x0100000002027b82 */ /* 0x000ea20000000a00 */
[----:B------:R-:W-:Y:S02]  /*5430*/  HFMA2 R12, -RZ, RZ, 0, 5.9604644775390625e-08 ;  /* 0x00000001ff0c7431 */ /* 0x000fe400000001ff */
[----:B------:R-:W-:Y:S02]  /*5440*/  IMAD.MOV.U32 R8, RZ, RZ, 0x70 ;  /* 0x00000070ff087424 */ /* 0x000fe400078e00ff */
[----:B------:R-:W-:Y:S01]  /*5450*/  IMAD.MOV.U32 R13, RZ, RZ, RZ ;  /* 0x000000ffff0d7224 */ /* 0x000fe200078e00ff */
[----:B------:R-:W3:Y:S01]  /*5460*/  LDCU.64 UR6, c[0x4][0x88] ;  /* 0x01001100ff0677ac */ /* 0x000ee20008000a00 */
[----:B------:R-:W4:Y:S01]  /*5470*/  LDCU.64 UR4, c[0x4][0x8] ;  /* 0x01000100ff0477ac */ /* 0x000f220008000a00 */
[----:B-1----:R-:W-:Y:S02]  /*5480*/  MOV R4, UR8 ;  /* 0x0000000800047c02 */ /* 0x002fe40008000f00 */
[----:B------:R-:W-:Y:S02]  /*5490*/  MOV R5, UR9 ;  /* 0x0000000900057c02 */ /* 0x000fe40008000f00 */
[----:B---3--:R-:W-:Y:S01]  /*54a0*/  MOV R7, UR7 ;  /* 0x0000000700077c02 */ /* 0x008fe20008000f00 */
[----:B------:R-:W-:Y:S01]  /*54b0*/  IMAD.U32 R6, RZ, RZ, UR6 ;  /* 0x00000006ff067e24 */ /* 0x000fe2000f8e00ff */
[----:B----4-:R-:W-:Y:S01]  /*54c0*/  MOV R11, UR5 ;  /* 0x00000005000b7c02 */ /* 0x010fe20008000f00 */
[----:B------:R-:W-:Y:S02]  /*54d0*/  IMAD.U32 R10, RZ, RZ, UR4 ;  /* 0x00000004ff0a7e24 */ /* 0x000fe4000f8e00ff */
[----:B------:R-:W-:Y:S07]  /*54e0*/  LEPC R20, `(.L_x_88) ;  /* 0x000000001014794e */ /* 0x000fee0000000000 */
[----:B--2---:R-:W-:Y:S05]  /*54f0*/  CALL.ABS.NOINC R2 ;  /* 0x0000000002007343 */ /* 0x004fea0003c00000 */
.L_x_88:
[----:B------:R-:W-:Y:S05]  /*5500*/  BSYNC.RECONVERGENT B6 ;  /* 0x0000000000067941 */ /* 0x000fea0003800200 */
.L_x_87:
[----:B------:R-:W-:Y:S01]  /*5510*/  ISETP.NE.U32.AND P4, PT, R82, RZ, PT ;  /* 0x000000ff5200720c */ /* 0x000fe20003f85070 */
[----:B------:R-:W-:Y:S01]  /*5520*/  UISETP.NE.AND UP2, UPT, UR50, URZ, UPT ;  /* 0x000000ff3200728c */ /* 0x000fe2000bf45270 */
[----:B------:R-:W-:Y:S01]  /*5530*/  ISETP.NE.U32.AND P2, PT, RZ, UR38, PT ;  /* 0x00000026ff007c0c */ /* 0x000fe2000bf45070 */
[----:B------:R-:W-:Y:S01]  /*5540*/  UISETP.NE.U32.AND UP1, UPT, UR44, URZ, UPT ;  /* 0x000000ff2c00728c */ /* 0x000fe2000bf25070 */
[----:B------:R-:W-:Y:S01]  /*5550*/  ISETP.NE.AND.EX P4, PT, R83, RZ, PT, P4 ;  /* 0x000000ff5300720c */ /* 0x000fe20003f85340 */
[----:B------:R-:W-:Y:S01]  /*5560*/  UPLOP3.LUT UP0, UPT, UPT, UPT, UPT, 0x40, 0x4 ;  /* 0x000000000004789c */ /* 0x000fe20003f0e870 */
[----:B------:R-:W-:Y:S01]  /*5570*/  ISETP.NE.AND.EX P2, PT, RZ, UR39, PT, P2 ;  /* 0x00000027ff007c0c */ /* 0x000fe2000bf45320 */
[----:B------:R-:W-:Y:S01]  /*5580*/  UISETP.NE.AND.EX UP1, UPT, UR45, URZ, UPT, UP1 ;  /* 0x000000ff2d00728c */ /* 0x000fe2000bf25310 */
[----:B------:R-:W-:Y:S04]  /*5590*/  PLOP3.LUT P1, PT, PT, PT, UP2, 0x80, 0x8 ;  /* 0x000000000008781c */ /* 0x000fe80003f2f028 */
[----:B------:R-:W-:Y:S06]  /*55a0*/  @UP2 UPLOP3.LUT UP0, UPT, UPT, UPT, UP1, 0x80, 0x8 ;  /* 0x000000000008289c */ /* 0x000fec0003f0f010 */
[----:B------:R-:W-:Y:S01]  /*55b0*/  PLOP3.LUT P0, PT, PT, PT, UP0, 0x80, 0x8 ;  /* 0x000000000008781c */ /* 0x000fe20003f0f008 */
[----:B------:R-:W-:Y:S01]  /*55c0*/  @!UPT UIADD3 URZ, UPT, UPT, URZ, URZ, URZ ;  /* 0x000000fffffff290 */ /* 0x000fe2000fffe0ff */
[----:B------:R-:W-:Y:S11]  /*55d0*/  BRA.U !UP1, `(.L_x_90) ;  /* 0x0000000109387547 */ /* 0x000ff6000b800000 */
[----:B------:R-:W-:Y:S01]  /*55e0*/  UISETP.NE.U32.AND UP0, UPT, UR38, URZ, UPT ;  /* 0x000000ff2600728c */ /* 0x000fe2000bf05070 */
[----:B------:R-:W-:Y:S02]  /*55f0*/  HFMA2 R0, -RZ, RZ, 0, 5.9604644775390625e-08 ;  /* 0x00000001ff007431 */ /* 0x000fe400000001ff */
[----:B------:R-:W-:Y:S01]  /*5600*/  IMAD.MOV.U32 R88, RZ, RZ, 0x1 ;  /* 0x00000001ff587424 */ /* 0x000fe200078e00ff */
[----:B------:R-:W-:Y:S06]  /*5610*/  UISETP.NE.AND.EX UP0, UPT, UR39, URZ, UPT, UP0 ;  /* 0x000000ff2700728c */ /* 0x000fec000bf05300 */
[----:B------:R-:W-:Y:S05]  /*5620*/  PLOP3.LUT P3, PT, PT, PT, UP0, 0x80, 0x8 ;  /* 0x000000000008781c */ /* 0x000fea0003f6f008 */
[----:B------:R-:W1:Y:S01]  /*5630*/  @UP0 LDCU.64 UR6, c[0x0][0x888] ;  /* 0x00011100ff0607ac */ /* 0x000e620008000a00 */
[----:B------:R-:W-:Y:S07]  /*5640*/  @UP0 UIMAD UR4, UR36, UR44, URZ ;  /* 0x0000002c240402a4 */ /* 0x000fee000f8e02ff */
[----:B------:R-:W-:Y:S01]  /*5650*/  @!P3 PRMT R88, R0, 0x7610, R88 ;  /* 0x000076100058b816 */ /* 0x000fe20000000058 */
[----:B-1----:R-:W-:Y:S03]  /*5660*/  @UP0 UIMAD.WIDE UR6, UR4, 0x4, UR6 ;  /* 0x00000004040608a5 */ /* 0x002fe6000f8e0206 */
[----:B------:R-:W1:Y:S03]  /*5670*/  @!UP0 LDCU UR4, c[0x0][0x880] ;  /* 0x00011000ff0487ac */ /* 0x000e660008000800 */
[----:B------:R-:W-:Y:S01]  /*5680*/  IMAD.U32 R2, RZ, RZ, UR6 ;  /* 0x00000006ff027e24 */ /* 0x000fe2000f8e00ff */
[----:B------:R-:W-:Y:S05]  /*5690*/  MOV R3, UR7 ;  /* 0x0000000700037c02 */ /* 0x000fea0008000f00 */
[----:B-----5:R2:W5:Y:S02]  /*56a0*/  @P3 LDG.E R49, desc[UR46][R2.64] ;  /* 0x0000002e02313981 */ /* 0x020564000c1e1900 */
[----:B-12---:R-:W-:Y:S02]  /*56b0*/  @!P3 IMAD.U32 R49, RZ, RZ, UR4 ;  /* 0x00000004ff31be24 */ /* 0x006fe4000f8e00ff */
.L_x_90:
[----:B------:R-:W-:Y:S05]  /*56c0*/  @!P4 BRA `(.L_x_91) ;  /* 0x000000000020c947 */ /* 0x000fea0003800000 */
[----:B------:R-:W-:Y:S04]  /*56d0*/  ISETP.NE.U32.AND P3, PT, R80, RZ, PT ;  /* 0x000000ff5000720c */ /* 0x000fe80003f65070 */
[----:B------:R-:W-:Y:S11]  /*56e0*/  ISETP.NE.AND.EX P3, PT, R81, RZ, PT, P3 ;  /* 0x000000ff5100720c */ /* 0x000ff60003f65330 */
[----:B------:R-:W-:Y:S02]  /*56f0*/  @!UPT UIADD3 URZ, UPT, UPT, URZ, URZ, URZ ;  /* 0x000000fffffff290 */ /* 0x000fe4000fffe0ff */
[----:B------:R-:W1:Y:S01]  /*5700*/  @P3 LDC.64 R2, c[0x0][0x8a8] ;  /* 0x00022a00ff023b82 */ /* 0x000e620000000a00 */
[----:B------:R-:W-:Y:S04]  /*5710*/  @P3 IMAD R0, R82, UR36, RZ ;  /* 0x0000002452003c24 */ /* 0x000fe8000f8e02ff */
[----:B-1----:R-:W-:Y:S05]  /*5720*/  @P3 IMAD.WIDE R2, R0, 0x4, R2 ;  /* 0x0000000400023825 */ /* 0x002fea00078e0202 */
[----:B-----5:R1:W5:Y:S02]  /*5730*/  @P3 LDG.E R47, desc[UR46][R2.64] ;  /* 0x0000002e022f3981 */ /* 0x020364000c1e1900 */
[----:B-1----:R-:W2:Y:S02]  /*5740*/  @!P3 LDC R47, c[0x0][0x8a0] ;  /* 0x00022800ff2fbb82 */ /* 0x002ea40000000800 */
.L_x_91:
[----:B-----5:R-:W-:Y:S01]  /*5750*/  FSETP.NEU.AND P3, PT, R49, RZ, PT ;  /* 0x000000ff3100720b */ /* 0x020fe20003f6d000 */
[----:B------:R-:W-:Y:S01]  /*5760*/  BSSY B1, `(.L_x_92) ;  /* 0x0000039000017945 */ /* 0x000fe20003800000 */
[----:B------:R-:W-:Y:S01]  /*5770*/  SEL R3, RZ, 0xffffffff, P2 ;  /* 0xffffffffff037807 */ /* 0x000fe20001000000 */
[----:B------:R-:W-:Y:S01]  /*5780*/  IMAD.MOV.U32 R66, RZ, RZ, 0x1 ;  /* 0x00000001ff427424 */ /* 0x000fe200078e00ff */
[----:B------:R-:W-:Y:S01]  /*5790*/  @P1 LOP3.LUT P2, RZ, R88, 0xff, RZ, 0xc0, !PT ;  /* 0x000000ff58ff1812 */ /* 0x000fe2000784c0ff */
[----:B------:R-:W-:Y:S01]  /*57a0*/  IMAD R48, R45, 0x80, R46 ;  /* 0x000000802d307824 */ /* 0x000fe200078e022e */
[----:B------:R-:W-:Y:S01]  /*57b0*/  @P1 SEL R0, RZ, 0xffffffff, P3 ;  /* 0xffffffffff001807 */ /* 0x000fe20001800000 */
[----:B------:R-:W-:Y:S01]  /*57c0*/  IMAD R106, R101, -0x10, R99 ;  /* 0xfffffff0656a7824 */ /* 0x000fe200078e0263 */
[----:B------:R-:W-:Y:S01]  /*57d0*/  LOP3.LUT R97, R97, 0x1, RZ, 0x3c, !PT ;  /* 0x0000000161617812 */ /* 0x000fe200078e3cff */
[----:B------:R-:W-:Y:S01]  /*57e0*/  IMAD.MOV.U32 R65, RZ, RZ, RZ ;  /* 0x000000ffff417224 */ /* 0x000fe200078e00ff */
[----:B------:R-:W-:Y:S02]  /*57f0*/  @P0 SEL R0, R3, R0, !P2 ;  /* 0x0000000003000207 */ /* 0x000fe40005000000 */
[----:B------:R-:W-:Y:S02]  /*5800*/  CS2R R78, SRZ ;  /* 0x00000000004e7805 */ /* 0x000fe4000001ff00 */
[----:B------:R-:W-:Y:S02]  /*5810*/  LEA R64, R45, UR48, 0x3 ;  /* 0x000000302d407c11 */ /* 0x000fe4000f8e18ff */
[----:B------:R-:W-:Y:S02]  /*5820*/  CS2R R76, SRZ ;  /* 0x00000000004c7805 */ /* 0x000fe4000001ff00 */
[----:B------:R-:W-:Y:S02]  /*5830*/  @P1 LOP3.LUT R0, R0, 0x1, RZ, 0xc0, !PT ;  /* 0x0000000100001812 */ /* 0x000fe400078ec0ff */
[----:B------:R-:W-:Y:S02]  /*5840*/  CS2R R70, SRZ ;  /* 0x0000000000467805 */ /* 0x000fe4000001ff00 */
[----:B------:R-:W-:Y:S02]  /*5850*/  PLOP3.LUT P2, PT, PT, PT, UP1, 0x80, 0x8 ;  /* 0x000000000008781c */ /* 0x000fe40003f4f018 */
[----:B------:R-:W-:Y:S02]  /*5860*/  CS2R R68, SRZ ;  /* 0x0000000000447805 */ /* 0x000fe4000001ff00 */
[----:B------:R-:W-:Y:S02]  /*5870*/  ISETP.NE.U32.OR P5, PT, R0, 0x1, !P1 ;  /* 0x000000010000780c */ /* 0x000fe40004fa5470 */
[----:B------:R-:W-:Y:S02]  /*5880*/  CS2R R62, SRZ ;  /* 0x00000000003e7805 */ /* 0x000fe4000001ff00 */
[----:B------:R-:W-:Y:S02]  /*5890*/  LOP3.LUT P4, R104, R88, 0xff, RZ, 0xc0, !PT ;  /* 0x000000ff58687812 */ /* 0x000fe4000788c0ff */
[----:B------:R-:W-:Y:S02]  /*58a0*/  CS2R R60, SRZ ;  /* 0x00000000003c7805 */ /* 0x000fe4000001ff00 */
[----:B------:R-:W-:Y:S02]  /*58b0*/  SEL R2, RZ, 0xffffffff, P3 ;  /* 0xffffffffff027807 */ /* 0x000fe40001800000 */
[----:B------:R-:W-:Y:S02]  /*58c0*/  CS2R R58, SRZ ;  /* 0x00000000003a7805 */ /* 0x000fe4000001ff00 */
[----:B------:R-:W-:Y:S02]  /*58d0*/  P2R R107, PR, RZ, 0x20 ;  /* 0x00000020ff6b7803 */ /* 0x000fe40000000000 */
[----:B------:R-:W-:Y:S02]  /*58e0*/  CS2R R56, SRZ ;  /* 0x0000000000387805 */ /* 0x000fe4000001ff00 */
[----:B------:R-:W-:Y:S02]  /*58f0*/  @P2 SEL R2, R3, R2, !P4 ;  /* 0x0000000203022207 */ /* 0x000fe40006000000 */
[----:B------:R-:W-:Y:S02]  /*5900*/  @P5 SHF.L.U32 R0, R97, 0x1f, RZ ;  /* 0x0000001f61005819 */ /* 0x000fe400000006ff */
[----:B------:R-:W-:Y:S02]  /*5910*/  LOP3.LUT R2, R2, 0x1, RZ, 0xc0, !PT ;  /* 0x0000000102027812 */ /* 0x000fe400078ec0ff */
[----:B------:R1:W3:Y:S02]  /*5920*/  @P5 SYNCS.PHASECHK.TRANS64.TRYWAIT P1, [UR48+0x60], R0 ;  /* 0x00006000ff0055a7 */ /* 0x0002e40008021130 */
[----:B------:R-:W-:Y:S04]  /*5930*/  ISETP.NE.U32.AND P2, PT, R2, 0x1, PT ;  /* 0x000000010200780c */ /* 0x000fe80003f45070 */
[----:B------:R-:W-:Y:S02]  /*5940*/  P2R R67, PR, RZ, 0x4 ;  /* 0x00000004ff437803 */ /* 0x000fe40000000000 */
[----:B-1----:R-:W-:Y:S04]  /*5950*/  SHF.L.U32 R0, R96, 0x1f, RZ ;  /* 0x0000001f60007819 */ /* 0x002fe800000006ff */
[----:B------:R1:W4:Y:S01]  /*5960*/  SYNCS.PHASECHK.TRANS64.TRYWAIT P0, [R64+URZ+0xd0], R0 ;  /* 0x0000d000400075a7 */ /* 0x00032200080011ff */
[----:B---3--:R-:W-:Y:S01]  /*5970*/  @P5 SEL R66, RZ, 0x1, !P1 ;  /* 0x00000001ff425807 */ /* 0x008fe20004800000 */
[----:B-1----:R-:W-:Y:S06]  /*5980*/  @!P5 BRA `(.L_x_93) ;  /* 0x000000000058d947 */ /* 0x002fec0003800000 */
[----:B------:R-:W-:Y:S01]  /*5990*/  IMAD.MOV.U32 R79, RZ, RZ, RZ ;  /* 0x000000ffff4f7224 */ /* 0x000fe200078e00ff */
[----:B------:R-:W-:Y:S01]  /*59a0*/  ISETP.NE.AND P1, PT, R66, RZ, PT ;  /* 0x000000ff4200720c */ /* 0x000fe20003f25270 */
[----:B------:R-:W-:Y:S01]  /*59b0*/  BSSY B0, `(.L_x_94) ;  /* 0x000000c000007945 */ /* 0x000fe20003800000 */
[----:B------:R-:W-:Y:S02]  /*59c0*/  CS2R R58, SRZ ;  /* 0x00000000003a7805 */ /* 0x000fe4000001ff00 */
[----:B------:R-:W-:Y:S02]  /*59d0*/  CS2R R56, SRZ ;  /* 0x0000000000387805 */ /* 0x000fe4000001ff00 */
[----:B------:R-:W-:Y:S02]  /*59e0*/  CS2R R62, SRZ ;  /* 0x00000000003e7805 */ /* 0x000fe4000001ff00 */
[----:B------:R-:W-:Y:S02]  /*59f0*/  CS2R R60, SRZ ;  /* 0x00000000003c7805 */ /* 0x000fe4000001ff00 */
[----:B------:R-:W-:Y:S02]  /*5a00*/  CS2R R70, SRZ ;  /* 0x0000000000467805 */ /* 0x000fe4000001ff00 */
[----:B------:R-:W-:Y:S02]  /*5a10*/  CS2R R68, SRZ ;  /* 0x0000000000447805 */ /* 0x000fe4000001ff00 */
[----:B------:R-:W-:Y:S01]  /*5a20*/  CS2R R76, SRZ ;  /* 0x00000000004c7805 */ /* 0x000fe2000001ff00 */
[----:B------:R-:W-:Y:S06]  /*5a30*/  @P1 BRA `(.L_x_95) ;  /* 0x00000000000c1947 */ /* 0x000fec0003800000 */
[----:B------:R-:W-:Y:S04]  /*5a40*/  SHF.L.U32 R3, R97, 0x1f, RZ ;  /* 0x0000001f61037819 */ /* 0x000fe800000006ff */
[----:B------:R-:W1:Y:S02]  /*5a50*/  SYNCS.PHASECHK.TRANS64.TRYWAIT P1, [UR48+0x60], R3 ;  /* 0x00006003ff0075a7 */ /* 0x000e640008021130 */
[----:B-1----:R-:W-:Y:S05]  /*5a60*/  @!P1 BRA `(.L_x_96) ;  /* 0x0000003c00949947 */ /* 0x002fea0003800000 */
.L_x_95:
[----:B------:R-:W-:Y:S05]  /*5a70*/  BSYNC B0 ;  /* 0x0000000000007941 */ /* 0x000fea0003800000 */
.L_x_94:
[----:B------:R-:W-:Y:S01]  /*5a80*/  ISETP.NE.AND P1, PT, R67, RZ, PT ;  /* 0x000000ff4300720c */ /* 0x000fe20003f25270 */
[----:B------:R-:W-:Y:S11]  /*5a90*/  HFMA2 R65, -RZ, RZ, 0, 5.9604644775390625e-08 ;  /* 0x00000001ff417431 */ /* 0x000ff600000001ff */
[----:B------:R-:W-:Y:S01]  /*5aa0*/  @!UPT UIADD3 URZ, UPT, UPT, URZ, URZ, URZ ;  /* 0x000000fffffff290 */ /* 0x000fe2000fffe0ff */
[----:B------:R3:W1:Y:S04]  /*5ab0*/  @P1 LDS.128 R56, [R100] ;  /* 0x0000000064381984 */ /* 0x0006680000000c00 */
[----:B------:R3:W1:Y:S04]  /*5ac0*/  @P1 LDS.128 R60, [R99+0x10] ;  /* 0x00001000633c1984 */ /* 0x0006680000000c00 */
[----:B------:R3:W1:Y:S04]  /*5ad0*/  @P1 LDS.128 R68, [R98+0x20] ;  /* 0x0000200062441984 */ /* 0x0006680000000c00 */
[----:B------:R3:W1:Y:S02]  /*5ae0*/  @P1 LDS.128 R76, [R106+0x30] ;  /* 0x000030006a4c1984 */ /* 0x0006640000000c00 */
.L_x_93:
[----:B------:R-:W-:Y:S05]  /*5af0*/  BSYNC B1 ;  /* 0x0000000000017941 */ /* 0x000fea0003800000 */
.L_x_92:
[----:B-1----:R-:W-:Y:S04]  /*5b00*/  SHF.R.U32.HI R2, RZ, 0x15, R48 ;  /* 0x00000015ff027819 */ /* 0x002fe80000011630 */
[----:B------:R-:W-:Y:S01]  /*5b10*/  LOP3.LUT P1, RZ, R2, 0x3, R92, 0x48, !PT ;  /* 0x0000000302ff7812 */ /* 0x000fe2000782485c */
[----:B------:R-:W-:Y:S01]  /*5b20*/  @!UPT UIADD3 URZ, UPT, UPT, URZ, URZ, URZ ;  /* 0x000000fffffff290 */ /* 0x000fe2000fffe0ff */
[----:B----4-:R-:W-:Y:S11]  /*5b30*/  @P0 BRA `(.L_x_97) ;  /* 0x0000000000080947 */ /* 0x010ff60003800000 */
[----:B------:R-:W1:Y:S02]  /*5b40*/  SYNCS.PHASECHK.TRANS64.TRYWAIT P0, [R64+URZ+0xd0], R0 ;  /* 0x0000d000400075a7 */ /* 0x000e6400080011ff */
[----:B-1----:R-:W-:Y:S05]  /*5b50*/  @!P0 BRA `(.L_x_98) ;  /* 0x0000003c00708947 */ /* 0x002fea0003800000 */
.L_x_97:
[----:B------:R-:W-:Y:S05]  /*5b60*/  @!P1 BRA `(.L_x_99) ;  /* 0x0000000000409947 */ /* 0x000fea0003800000 */
[----:B------:R-:W4:Y:S01]  /*5b70*/  LDCU.64 UR8, c[0x4][0x70] ;  /* 0x01000e00ff0877ac */ /* 0x000f220008000a00 */
[----:B------:R-:W-:Y:S01]  /*5b80*/  MOV R3, 0x0 ;  /* 0x0000000000037802 */ /* 0x000fe20000000f00 */
[----:B------:R-:W-:Y:S02]  /*5b90*/  HFMA2 R12, -RZ, RZ, 0, 5.9604644775390625e-08 ;  /* 0x00000001ff0c7431 */ /* 0x000fe400000001ff */
[----:B------:R-:W-:Y:S02]  /*5ba0*/  IMAD.MOV.U32 R8, RZ, RZ, 0x192 ;  /* 0x00000192ff087424 */ /* 0x000fe400078e00ff */
[----:B------:R-:W-:Y:S01]  /*5bb0*/  IMAD.MOV.U32 R13, RZ, RZ, RZ ;  /* 0x000000ffff0d7224 */ /* 0x000fe200078e00ff */
[----:B------:R-:W5:Y:S01]  /*5bc0*/  LDCU.64 UR6, c[0x4][0x78] ;  /* 0x01000f00ff0677ac */ /* 0x000f620008000a00 */
[----:B------:R-:W1:Y:S01]  /*5bd0*/  LDC.64 R2, c[0x4][R3] ;  /* 0x0100000003027b82 */ /* 0x000e620000000a00 */
[----:B------:R-:W2:Y:S01]  /*5be0*/  LDCU.64 UR4, c[0x4][0x10] ;  /* 0x01000200ff0477ac */ /* 0x000ea20008000a00 */
[----:B----4-:R-:W-:Y:S01]  /*5bf0*/  MOV R5, UR9 ;  /* 0x0000000900057c02 */ /* 0x010fe20008000f00 */
[----:B------:R-:W-:Y:S01]  /*5c00*/  IMAD.U32 R4, RZ, RZ, UR8 ;  /* 0x00000008ff047e24 */ /* 0x000fe2000f8e00ff */
[----:B-----5:R-:W-:Y:S01]  /*5c10*/  MOV R7, UR7 ;  /* 0x0000000700077c02 */ /* 0x020fe20008000f00 */
[----:B------:R-:W-:Y:S01]  /*5c20*/  IMAD.U32 R6, RZ, RZ, UR6 ;  /* 0x00000006ff067e24 */ /* 0x000fe2000f8e00ff */
[----:B--2---:R-:W-:Y:S01]  /*5c30*/  MOV R11, UR5 ;  /* 0x00000005000b7c02 */ /* 0x004fe20008000f00 */
[----:B------:R-:W-:Y:S02]  /*5c40*/  IMAD.U32 R10, RZ, RZ, UR4 ;  /* 0x00000004ff0a7e24 */ /* 0x000fe4000f8e00ff */
[----:B------:R-:W-:Y:S07]  /*5c50*/  LEPC R20, `(.L_x_99) ;  /* 0x000000001014794e */ /* 0x000fee0000000000 */
[----:B-1-3--:R-:W-:Y:S05]  /*5c60*/  CALL.ABS.NOINC R2 ;  /* 0x0000000002007343 */ /* 0x00afea0003c00000 */
.L_x_99:
[----:B------:R-:W-:Y:S05]  /*5c70*/  WARPSYNC.ALL ;  /* 0x0000000000007948 */ /* 0x000fea0003800000 */
[----:B------:R-:W-:Y:S01]  /*5c80*/  R2UR UR4, R48 ;  /* 0x00000000300472ca */ /* 0x000fe200000e0000 */
[--C-:B------:R-:W-:Y:S01]  /*5c90*/  HADD2.F32 R50, -RZ, R56.reuse.H0_H0 ;  /* 0x20000038ff327230 */ /* 0x100fe20000004100 */
[----:B------:R-:W-:Y:S01]  /*5ca0*/  ISETP.NE.AND P0, PT, R102, RZ, PT ;  /* 0x000000ff6600720c */ /* 0x000fe20003f05270 */
[----:B------:R-:W-:Y:S01]  /*5cb0*/  HADD2.F32 R51, -RZ, R56.H1_H1 ;  /* 0x30000038ff337230 */ /* 0x000fe20000004100 */
[----:B------:R-:W-:Y:S01]  /*5cc0*/  BSSY.RECONVERGENT B0, `(.L_x_100) ;  /* 0x0000086000007945 */ /* 0x000fe20003800200 */
[--C-:B------:R-:W-:Y:S08]  /*5cd0*/  HADD2.F32 R52, -RZ, R57.reuse.H0_H0 ;  /* 0x20000039ff347230 */ /* 0x100ff00000004100 */
[----:B------:R-:W1:Y:S02]  /*5ce0*/  LDTM.x32 R4, tmem[UR4] ;  /* 0x00000004000479ee */ /* 0x000e6400082c0000 */
[C---:B-12---:R-:W-:Y:S01]  /*5cf0*/  FMUL R0, R47.reuse, R4 ;  /* 0x000000042f007220 */ /* 0x046fe20000400000 */
[C---:B------:R-:W-:Y:S01]  /*5d00*/  FMUL R2, R47.reuse, R5 ;  /* 0x000000052f027220 */ /* 0x040fe20000400000 */
[C---:B------:R-:W-:Y:S01]  /*5d10*/  FMUL R4, R47.reuse, R8 ;  /* 0x000000082f047220 */ /* 0x040fe20000400000 */
[----:B------:R-:W-:Y:S01]  /*5d20*/  FMUL R3, R47, R6 ;  /* 0x000000062f037220 */ /* 0x000fe20000400000 */
[C---:B------:R-:W-:Y:S01]  /*5d30*/  FFMA R0, R49.reuse, R50, R0 ;  /* 0x0000003231007223 */ /* 0x040fe20000000000 */
[----:B------:R-:W-:Y:S01]  /*5d40*/  FFMA R2, R49, R51, R2 ;  /* 0x0000003331027223 */ /* 0x000fe20000000002 */
[C---:B------:R-:W-:Y:S01]  /*5d50*/  FMUL R5, R47.reuse, R9 ;  /* 0x000000092f057220 */ /* 0x040fe20000400000 */
        /* <DEDUP_REMOVED lines=16> */
[----:B------:R-:W-:Y:S02]  /*5e60*/  HADD2.F32 R32, -RZ, R57.H1_H1 ;  /* 0x30000039ff207230 */ /* 0x000fe40000004100 */
[C---:B------:R-:W-:Y:S01]  /*5e70*/  FMUL R26, R47.reuse, R30 ;  /* 0x0000001e2f1a7220 */ /* 0x040fe20000400000 */
[----:B------:R-:W-:Y:S01]  /*5e80*/  FMUL R29, R47, R33 ;  /* 0x000000212f1d7220 */ /* 0x000fe20000400000 */
[--C-:B------:R-:W-:Y:S02]  /*5e90*/  HADD2.F32 R33, -RZ, R58.reuse.H0_H0 ;  /* 0x2000003aff217230 */ /* 0x100fe40000004100 */
[----:B------:R-:W-:Y:S01]  /*5ea0*/  FFMA R3, R49, R52, R3 ;  /* 0x0000003431037223 */ /* 0x000fe20000000003 */
[C---:B------:R-:W-:Y:S01]  /*5eb0*/  FMUL R7, R47.reuse, R7 ;  /* 0x000000072f077220 */ /* 0x040fe20000400000 */
[----:B------:R-:W-:Y:S01]  /*5ec0*/  FMUL R30, R47, R34 ;  /* 0x000000222f1e7220 */ /* 0x000fe20000400000 */
[----:B------:R-:W-:Y:S01]  /*5ed0*/  HADD2.F32 R34, -RZ, R58.H1_H1 ;  /* 0x3000003aff227230 */ /* 0x000fe20000004100 */
[----:B------:R-:W-:Y:S01]  /*5ee0*/  F2FP.F16.F32.PACK_AB R52, R2, R0 ;  /* 0x000000000234723e */ /* 0x000fe200000000ff */
[--C-:B------:R-:W-:Y:S02]  /*5ef0*/  HADD2.F32 R0, -RZ, R59.reuse.H0_H0 ;  /* 0x2000003bff007230 */ /* 0x100fe40000004100 */
[C---:B------:R-:W-:Y:S01]  /*5f00*/  FFMA R7, R49.reuse, R32, R7 ;  /* 0x0000002031077223 */ /* 0x040fe20000000007 */
[----:B------:R-:W-:Y:S02]  /*5f10*/  HADD2.F32 R2, -RZ, R59.H1_H1 ;  /* 0x3000003bff027230 */ /* 0x000fe40000004100 */
[C---:B------:R-:W-:Y:S01]  /*5f20*/  FFMA R4, R49.reuse, R33, R4 ;  /* 0x0000002131047223 */ /* 0x040fe20000000004 */
[C---:B------:R-:W-:Y:S01]  /*5f30*/  FFMA R5, R49.reuse, R34, R5 ;  /* 0x0000002231057223 */ /* 0x040fe20000000005 */
[----:B------:R-:W-:Y:S01]  /*5f40*/  FFMA R6, R49, R0, R6 ;  /* 0x0000000031067223 */ /* 0x000fe20000000006 */
[--C-:B------:R-:W-:Y:S02]  /*5f50*/  HADD2.F32 R0, -RZ, R60.reuse.H0_H0 ;  /* 0x2000003cff007230 */ /* 0x100fe40000004100 */
[----:B------:R-:W-:Y:S01]  /*5f60*/  FMUL R11, R47, R11 ;  /* 0x0000000b2f0b7220 */ /* 0x000fe20000400000 */
[----:B------:R-:W-:Y:S01]  /*5f70*/  F2FP.F16.F32.PACK_AB R53, R7, R3 ;  /* 0x000000030735723e */ /* 0x000fe200000000ff */
[--C-:B------:R-:W-:Y:S02]  /*5f80*/  HADD2.F32 R3, -RZ, R61.reuse.H0_H0 ;  /* 0x2000003dff037230 */ /* 0x100fe40000004100 */
[----:B------:R-:W-:Y:S01]  /*5f90*/  FMUL R15, R47, R15 ;  /* 0x0000000f2f0f7220 */ /* 0x000fe20000400000 */
[C---:B------:R-:W-:Y:S01]  /*5fa0*/  FFMA R11, R49.reuse, R2, R11 ;  /* 0x00000002310b7223 */ /* 0x040fe2000000000b */
[----:B------:R-:W-:Y:S02]  /*5fb0*/  HADD2.F32 R2, -RZ, R60.H1_H1 ;  /* 0x3000003cff027230 */ /* 0x000fe40000004100 */
[----:B------:R-:W-:Y:S01]  /*5fc0*/  FFMA R8, R49, R0, R8 ;  /* 0x0000000031087223 */ /* 0x000fe20000000008 */
[----:B------:R-:W-:Y:S02]  /*5fd0*/  HADD2.F32 R0, -RZ, R61.H1_H1 ;  /* 0x3000003dff007230 */ /* 0x000fe40000004100 */
[C---:B------:R-:W-:Y:S01]  /*5fe0*/  FMUL R19, R47.reuse, R19 ;  /* 0x000000132f137220 */ /* 0x040fe20000400000 */
[----:B------:R-:W-:Y:S01]  /*5ff0*/  FMUL R23, R47, R23 ;  /* 0x000000172f177220 */ /* 0x000fe20000400000 */
[C---:B------:R-:W-:Y:S01]  /*6000*/  FFMA R9, R49.reuse, R2, R9 ;  /* 0x0000000231097223 */ /* 0x040fe20000000009 */
[C---:B------:R-:W-:Y:S01]  /*6010*/  FFMA R10, R49.reuse, R3, R10 ;  /* 0x00000003310a7223 */ /* 0x040fe2000000000a */
[----:B------:R-:W-:Y:S01]  /*6020*/  FFMA R15, R49, R0, R15 ;  /* 0x00000000310f7223 */ /* 0x000fe2000000000f */
[--C-:B------:R-:W-:Y:S02]  /*6030*/  HADD2.F32 R2, -RZ, R62.reuse.H0_H0 ;  /* 0x2000003eff027230 */ /* 0x100fe40000004100 */
[----:B------:R-:W-:Y:S01]  /*6040*/  FMUL R27, R47, R27 ;  /* 0x0000001b2f1b7220 */ /* 0x000fe20000400000 */
[----:B------:R-:W-:Y:S01]  /*6050*/  HADD2.F32 R0, -RZ, R62.H1_H1 ;  /* 0x3000003eff007230 */ /* 0x000fe20000004100 */
[----:B------:R-:W-:Y:S01]  /*6060*/  F2FP.F16.F32.PACK_AB R54, R5, R4 ;  /* 0x000000040536723e */ /* 0x000fe200000000ff */
[--C-:B------:R-:W-:Y:S02]  /*6070*/  HADD2.F32 R3, -RZ, R63.reuse.H0_H0 ;  /* 0x2000003fff037230 */ /* 0x100fe40000004100 */
[C---:B------:R-:W-:Y:S01]  /*6080*/  FFMA R12, R49.reuse, R2, R12 ;  /* 0x00000002310c7223 */ /* 0x040fe2000000000c */
[--C-:B------:R-:W-:Y:S02]  /*6090*/  HADD2.F32 R2, -RZ, R68.reuse.H0_H0 ;  /* 0x20000044ff027230 */ /* 0x100fe40000004100 */
[C---:B------:R-:W-:Y:S01]  /*60a0*/  FFMA R13, R49.reuse, R0, R13 ;  /* 0x00000000310d7223 */ /* 0x040fe2000000000d */
[----:B------:R-:W-:Y:S02]  /*60b0*/  HADD2.F32 R0, -RZ, R63.H1_H1 ;  /* 0x3000003fff007230 */ /* 0x000fe40000004100 */
[----:B------:R-:W-:Y:S01]  /*60c0*/  FFMA R14, R49, R3, R14 ;  /* 0x00000003310e7223 */ /* 0x000fe2000000000e */
[----:B------:R-:W-:Y:S01]  /*60d0*/  HADD2.F32 R3, -RZ, R68.H1_H1 ;  /* 0x30000044ff037230 */ /* 0x000fe20000004100 */
[----:B------:R-:W-:Y:S01]  /*60e0*/  F2FP.F16.F32.PACK_AB R55, R11, R6 ;  /* 0x000000060b37723e */ /* 0x000fe200000000ff */
[----:B------:R-:W-:Y:S01]  /*60f0*/  FMUL R31, R47, R31 ;  /* 0x0000001f2f1f7220 */ /* 0x000fe20000400000 */
[C---:B------:R-:W-:Y:S01]  /*6100*/  FFMA R19, R49.reuse, R0, R19 ;  /* 0x0000000031137223 */ /* 0x040fe20000000013 */
[--C-:B------:R-:W-:Y:S02]  /*6110*/  HADD2.F32 R0, -RZ, R69.reuse.H0_H0 ;  /* 0x20000045ff007230 */ /* 0x100fe40000004100 */
[C---:B------:R-:W-:Y:S01]  /*6120*/  FFMA R16, R49.reuse, R2, R16 ;  /* 0x0000000231107223 */ /* 0x040fe20000000010 */
[----:B------:R1:W-:Y:S01]  /*6130*/  STS.128 [R100], R52 ;  /* 0x0000003464007388 */ /* 0x0003e20000000c00 */
[C---:B------:R-:W-:Y:S01]  /*6140*/  FFMA R17, R49.reuse, R3, R17 ;  /* 0x0000000331117223 */ /* 0x040fe20000000011 */
[----:B------:R-:W-:Y:S02]  /*6150*/  HADD2.F32 R2, -RZ, R69.H1_H1 ;  /* 0x30000045ff027230 */ /* 0x000fe40000004100 */
[----:B------:R-:W-:Y:S01]  /*6160*/  FFMA R18, R49, R0, R18 ;  /* 0x0000000031127223 */ /* 0x000fe20000000012 */
[--C-:B------:R-:W-:Y:S01]  /*6170*/  HADD2.F32 R0, -RZ, R70.reuse.H0_H0 ;  /* 0x20000046ff007230 */ /* 0x100fe20000004100 */
[----:B------:R-:W-:Y:S01]  /*6180*/  F2FP.F16.F32.PACK_AB R8, R9, R8 ;  /* 0x000000080908723e */ /* 0x000fe200000000ff */
[--C-:B------:R-:W-:Y:S02]  /*6190*/  HADD2.F32 R3, -RZ, R71.reuse.H0_H0 ;  /* 0x20000047ff037230 */ /* 0x100fe40000004100 */
[C---:B------:R-:W-:Y:S01]  /*61a0*/  FFMA R23, R49.reuse, R2, R23 ;  /* 0x0000000231177223 */ /* 0x040fe20000000017 */
[----:B------:R-:W-:Y:S02]  /*61b0*/  HADD2.F32 R2, -RZ, R70.H1_H1 ;  /* 0x30000046ff027230 */ /* 0x000fe40000004100 */
[----:B------:R-:W-:Y:S01]  /*61c0*/  FFMA R20, R49, R0, R20 ;  /* 0x0000000031147223 */ /* 0x000fe20000000014 */
[----:B------:R-:W-:Y:S01]  /*61d0*/  HADD2.F32 R0, -RZ, R71.H1_H1 ;  /* 0x30000047ff007230 */ /* 0x000fe20000004100 */
[----:B------:R-:W-:Y:S01]  /*61e0*/  F2FP.F16.F32.PACK_AB R9, R15, R10 ;  /* 0x0000000a0f09723e */ /* 0x000fe200000000ff */
[----:B------:R-:W-:Y:S02]  /*61f0*/  HADD2.F32 R4, -RZ, R79.H0_H0 ;  /* 0x2000004fff047230 */ /* 0x000fe40000004100 */
[C---:B------:R-:W-:Y:S01]  /*6200*/  FFMA R21, R49.reuse, R2, R21 ;  /* 0x0000000231157223 */ /* 0x040fe20000000015 */
[C---:B------:R-:W-:Y:S01]  /*6210*/  FFMA R22, R49.reuse, R3, R22 ;  /* 0x0000000331167223 */ /* 0x040fe20000000016 */
[----:B------:R-:W-:Y:S01]  /*6220*/  FFMA R27, R49, R0, R27 ;  /* 0x00000000311b7223 */ /* 0x000fe2000000001b */
[--C-:B------:R-:W-:Y:S01]  /*6230*/  HADD2.F32 R2, -RZ, R76.reuse.H0_H0 ;  /* 0x2000004cff027230 */ /* 0x100fe20000004100 */
[----:B------:R-:W-:Y:S01]  /*6240*/  F2FP.F16.F32.PACK_AB R10, R13, R12 ;  /* 0x0000000c0d0a723e */ /* 0x000fe200000000ff */
[----:B------:R-:W-:Y:S01]  /*6250*/  HADD2.F32 R0, -RZ, R76.H1_H1 ;  /* 0x3000004cff007230 */ /* 0x000fe20000004100 */
[----:B------:R-:W-:Y:S01]  /*6260*/  F2FP.F16.F32.PACK_AB R11, R19, R14 ;  /* 0x0000000e130b723e */ /* 0x000fe200000000ff */
[--C-:B------:R-:W-:Y:S02]  /*6270*/  HADD2.F32 R3, -RZ, R77.reuse.H0_H0 ;  /* 0x2000004dff037230 */ /* 0x100fe40000004100 */
[C---:B------:R-:W-:Y:S01]  /*6280*/  FFMA R24, R49.reuse, R2, R24 ;  /* 0x0000000231187223 */ /* 0x040fe20000000018 */
[--C-:B------:R-:W-:Y:S02]  /*6290*/  HADD2.F32 R2, -RZ, R78.reuse.H0_H0 ;  /* 0x2000004eff027230 */ /* 0x100fe40000004100 */
[C---:B------:R-:W-:Y:S01]  /*62a0*/  FFMA R25, R49.reuse, R0, R25 ;  /* 0x0000000031197223 */ /* 0x040fe20000000019 */
[----:B------:R1:W-:Y:S01]  /*62b0*/  STS.128 [R99+0x10], R8 ;  /* 0x0000100863007388 */ /* 0x0003e20000000c00 */
[----:B------:R-:W-:Y:S02]  /*62c0*/  HADD2.F32 R0, -RZ, R77.H1_H1 ;  /* 0x3000004dff007230 */ /* 0x000fe40000004100 */
[----:B------:R-:W-:Y:S01]  /*62d0*/  FFMA R26, R49, R3, R26 ;  /* 0x00000003311a7223 */ /* 0x000fe2000000001a */
[----:B------:R-:W-:Y:S01]  /*62e0*/  HADD2.F32 R3, -RZ, R78.H1_H1 ;  /* 0x3000004eff037230 */ /* 0x000fe20000004100 */
[----:B------:R-:W-:Y:S01]  /*62f0*/  F2FP.F16.F32.PACK_AB R16, R17, R16 ;  /* 0x000000101110723e */ /* 0x000fe200000000ff */
[----:B------:R-:W-:Y:S01]  /*6300*/  HADD2.F32 R5, -RZ, R79.H1_H1 ;  /* 0x3000004fff057230 */ /* 0x000fe20000004100 */
[----:B------:R-:W-:Y:S01]  /*6310*/  F2FP.F16.F32.PACK_AB R17, R23, R18 ;  /* 0x000000121711723e */ /* 0x000fe200000000ff */
[----:B------:R-:W-:Y:S01]  /*6320*/  FFMA R31, R49, R0, R31 ;  /* 0x00000000311f7223 */ /* 0x000fe2000000001f */
[----:B------:R-:W-:Y:S01]  /*6330*/  FMUL R35, R47, R35 ;  /* 0x000000232f237220 */ /* 0x000fe20000400000 */
[----:B------:R-:W-:Y:S01]  /*6340*/  F2FP.F16.F32.PACK_AB R18, R21, R20 ;  /* 0x000000141512723e */ /* 0x000fe200000000ff */
[----:B------:R-:W-:Y:S01]  /*6350*/  FFMA R28, R49, R2, R28 ;  /* 0x00000002311c7223 */ /* 0x000fe2000000001c */
[----:B------:R-:W-:Y:S01]  /*6360*/  F2FP.F16.F32.PACK_AB R19, R27, R22 ;  /* 0x000000161b13723e */ /* 0x000fe200000000ff */
[C---:B------:R-:W-:Y:S01]  /*6370*/  FFMA R29, R49.reuse, R3, R29 ;  /* 0x00000003311d7223 */ /* 0x040fe2000000001d */
[C---:B------:R-:W-:Y:S01]  /*6380*/  FFMA R30, R49.reuse, R4, R30 ;  /* 0x00000004311e7223 */ /* 0x040fe2000000001e */
[----:B------:R-:W-:Y:S01]  /*6390*/  FFMA R35, R49, R5, R35 ;  /* 0x0000000531237223 */ /* 0x000fe20000000023 */
[----:B------:R-:W-:Y:S01]  /*63a0*/  F2FP.F16.F32.PACK_AB R24, R25, R24 ;  /* 0x000000181918723e */ /* 0x000fe200000000ff */
[----:B------:R1:W-:Y:S01]  /*63b0*/  STS.128 [R98+0x20], R16 ;  /* 0x0000201062007388 */ /* 0x0003e20000000c00 */
[----:B------:R-:W-:Y:S02]  /*63c0*/  F2FP.F16.F32.PACK_AB R25, R31, R26 ;  /* 0x0000001a1f19723e */ /* 0x000fe400000000ff */
[----:B------:R-:W-:Y:S02]  /*63d0*/  F2FP.F16.F32.PACK_AB R26, R29, R28 ;  /* 0x0000001c1d1a723e */ /* 0x000fe400000000ff */
[----:B------:R-:W-:Y:S05]  /*63e0*/  F2FP.F16.F32.PACK_AB R27, R35, R30 ;  /* 0x0000001e231b723e */ /* 0x000fea00000000ff */
[----:B------:R1:W-:Y:S01]  /*63f0*/  STS.128 [R106+0x30], R24 ;  /* 0x000030186a007388 */ /* 0x0003e20000000c00 */
[----:B------:R-:W-:Y:S01]  /*6400*/  @!PT LDS RZ, [RZ] ;  /* 0x00000000fffff984 */ /* 0x000fe20000000800 */
[----:B------:R-:W-:Y:S01]  /*6410*/  @!PT LDS RZ, [RZ] ;  /* 0x00000000fffff984 */ /* 0x000fe20000000800 */
[----:B------:R-:W-:Y:S01]  /*6420*/  @!PT LDS RZ, [RZ] ;  /* 0x00000000fffff984 */ /* 0x000fe20000000800 */
[----:B------:R-:W-:Y:S01]  /*6430*/  @!PT LDS RZ, [RZ] ;  /* 0x00000000fffff984 */ /* 0x000fe20000000800 */
[----:B------:R2:W-:Y:S07]  /*6440*/  MEMBAR.ALL.CTA ;  /* 0x0000000000007992 */ /* 0x0005ee0000008000 */
[----:B--2---:R-:W2:Y:S02]  /*6450*/  FENCE.VIEW.ASYNC.S ;  /* 0x00000000000073c6 */ /* 0x004ea40000000000 */
[----:B--2---:R-:W-:Y:S06]  /*6460*/  BAR.SYNC.DEFER_BLOCKING 0x1, 0x80 ;  /* 0x0042000000007b1d */ /* 0x004fec0000010000 */
[----:B------:R-:W-:Y:S05]  /*6470*/  @P0 BRA `(.L_x_101) ;  /* 0x0000000000280947 */ /* 0x000fea0003800000 */
[----:B------:R-:W-:Y:S02]  /*6480*/  UIADD3 UR4, UPT, UPT, UR48, 0x200, URZ ;  /* 0x0000020030047890 */ /* 0x000fe4000fffe0ff */
[----:B------:R-:W-:Y:S01]  /*6490*/  UIADD3 UR6, UP0, UPT, UR52, 0x680, URZ ;  /* 0x0000068034067890 */ /* 0x000fe2000ff1e0ff */
[----:B------:R-:W-:Y:S03]  /*64a0*/  UMOV UR43, UR36 ;  /* 0x00000024002b7c82 */ /* 0x000fe60008000000 */
[----:B------:R-:W-:Y:S01]  /*64b0*/  MOV R93, UR4 ;  /* 0x00000004005d7c02 */ /* 0x000fe20008000f00 */
[----:B------:R-:W-:Y:S03]  /*64c0*/  UIADD3.X UR7, UPT, UPT, URZ, UR53, URZ, UP0, !UPT ;  /* 0x00000035ff077290 */ /* 0x000fe600087fe4ff */
[----:B------:R-:W-:Y:S11]  /*64d0*/  R2UR UR40, R93 ;  /* 0x000000005d2872ca */ /* 0x000ff600000e0000 */
[----:B------:R-:W-:Y:S02]  /*64e0*/  @!UPT UIADD3 URZ, UPT, UPT, URZ, URZ, URZ ;  /* 0x000000fffffff290 */ /* 0x000fe4000fffe0ff */
[----:B------:R2:W-:Y:S01]  /*64f0*/  UTMASTG.3D [UR40], [UR6] ;  /* 0x00000028060073b5 */ /* 0x0005e20008010000 */
[----:B------:R0:W-:Y:S01]  /*6500*/  UTMACMDFLUSH ;  /* 0x00000000000079b7 */ /* 0x0001e20000000000 */
[----:B--2---:R-:W-:Y:S04]  /*6510*/  DEPBAR.LE SB0, 0x1 ;  /* 0x000080400000791a */ /* 0x004fe80000000000 */
.L_x_101:
[----:B------:R-:W-:Y:S05]  /*6520*/  BSYNC.RECONVERGENT B0 ;  /* 0x0000000000007941 */ /* 0x000fea0003800200 */
.L_x_100:
[----:B------:R-:W-:Y:S01]  /*6530*/  BAR.SYNC.DEFER_BLOCKING 0x1, 0x80 ;  /* 0x0042000000007b1d */ /* 0x000fe20000010000 */
[----:B------:R-:W-:Y:S01]  /*6540*/  ISETP.NE.AND P1, PT, R107, RZ, PT ;  /* 0x000000ff6b00720c */ /* 0x000fe20003f25270 */
[----:B------:R-:W-:Y:S01]  /*6550*/  UISETP.NE.AND UP0, UPT, UR49, URZ, UPT ;  /* 0x000000ff3100728c */ /* 0x000fe2000bf05270 */
[----:B------:R-:W-:Y:S11]  /*6560*/  LEA R2, R65, UR48, 0x3 ;  /* 0x0000003041027c11 */ /* 0x000ff6000f8e18ff */
[----:B------:R-:W-:Y:S01]  /*6570*/  @P1 SHF.L.U32 R3, R97, 0x1f, RZ ;  /* 0x0000001f61031819 */ /* 0x000fe200000006ff */
[----:B------:R-:W-:Y:S06]  /*6580*/  BRA.U !UP0, `(.L_x_102) ;  /* 0x0000000108247547 */ /* 0x000fec000b800000 */
[----:B------:R-:W-:Y:S01]  /*6590*/  IMAD.U32 R4, RZ, RZ, UR51 ;  /* 0x00000033ff047e24 */ /* 0x000fe2000f8e00ff */
[----:B------:R-:W-:Y:S01]  /*65a0*/  MOV R0, UR37 ;  /* 0x0000002500007c02 */ /* 0x000fe20008000f00 */
[----:B------:R-:W-:Y:S03]  /*65b0*/  UIADD3 UR51, UPT, UPT, UR51, 0x1, URZ ;  /* 0x0000000133337890 */ /* 0x000fe6000fffe0ff */
[----:B------:R-:W-:Y:S01]  /*65c0*/  @P1 LEA R4, R4, UR48, 0x3 ;  /* 0x0000003004041c11 */ /* 0x000fe2000f8e18ff */
[----:B------:R-:W-:Y:S04]  /*65d0*/  UISETP.NE.AND UP0, UPT, UR51, 0x4, UPT ;  /* 0x000000043300788c */ /* 0x000fe8000bf05270 */
[----:B------:R-:W-:Y:S01]  /*65e0*/  @P1 VIADD R4, R4, 0x80 ;  /* 0x0000008004041836 */ /* 0x000fe20000000000 */
[----:B------:R-:W-:Y:S04]  /*65f0*/  USEL UR51, UR51, URZ, UP0 ;  /* 0x000000ff33337287 */ /* 0x000fe80008000000 */
[----:B------:R-:W-:Y:S04]  /*6600*/  @P1 PRMT R0, R0, 0x654, R4 ;  /* 0x0000065400001816 */ /* 0x000fe80000000004 */
[----:B------:R2:W-:Y:S04]  /*6610*/  @P1 SYNCS.ARRIVE.TRANS64.RED.A1T0 RZ, [R0+URZ], RZ ;  /* 0x000000ff00ff19a7 */ /* 0x0005e800081004ff */
.L_x_102:
[----:B------:R-:W4:Y:S01]  /*6620*/  @P1 SYNCS.PHASECHK.TRANS64.TRYWAIT P0, [R2+URZ+0x60], R3 ;  /* 0x00006003020015a7 */ /* 0x000f2200080011ff */
[----:B------:R-:W-:Y:S01]  /*6630*/  BSSY B1, `(.L_x_103) ;  /* 0x0000016000017945 */ /* 0x000fe20003800000 */
[----:B----4-:R-:W-:Y:S03]  /*6640*/  @P1 SEL R66, RZ, 0x1, !P0 ;  /* 0x00000001ff421807 */ /* 0x010fe60004000000 */
[----:B------:R-:W-:Y:S05]  /*6650*/  @!P1 BRA `(.L_x_104) ;  /* 0x00000000004c9947 */ /* 0x000fea0003800000 */
[----:B------:R-:W-:Y:S01]  /*6660*/  ISETP.NE.AND P0, PT, R66, RZ, PT ;  /* 0x000000ff4200720c */ /* 0x000fe20003f05270 */
[----:B------:R-:W-:Y:S01]  /*6670*/  BSSY B0, `(.L_x_105) ;  /* 0x000000b000007945 */ /* 0x000fe20003800000 */
[----:B------:R-:W-:Y:S11]  /*6680*/  ISETP.NE.AND P1, PT, R67, RZ, PT ;  /* 0x000000ff4300720c */ /* 0x000ff60003f25270 */
[----:B------:R-:W-:Y:S02]  /*6690*/  @!UPT UIADD3 URZ, UPT, UPT, URZ, URZ, URZ ;  /* 0x000000fffffff290 */ /* 0x000fe4000fffe0ff */
[C---:B------:R-:W-:Y:S01]  /*66a0*/  @P1 IMAD R6, R65.reuse, 0x2000, R100 ;  /* 0x0000200041061824 */ /* 0x040fe200078e0264 */
[C---:B------:R-:W-:Y:S01]  /*66b0*/  @P1 LEA R4, R65.reuse, R98, 0xd ;  /* 0x0000006241041211 */ /* 0x040fe200078e68ff */
[C---:B------:R-:W-:Y:S02]  /*66c0*/  @P1 IMAD R5, R65.reuse, 0x2000, R99 ;  /* 0x0000200041051824 */ /* 0x040fe400078e0263 */
[----:B------:R-:W-:Y:S01]  /*66d0*/  @P1 IMAD R3, R65, 0x2000, R106 ;  /* 0x0000200041031824 */ /* 0x000fe200078e026a */
[----:B------:R-:W-:Y:S06]  /*66e0*/  @P0 BRA `(.L_x_106) ;  /* 0x00000000000c0947 */ /* 0x000fec0003800000 */
[----:B--2---:R-:W-:Y:S04]  /*66f0*/  SHF.L.U32 R0, R97, 0x1f, RZ ;  /* 0x0000001f61007819 */ /* 0x004fe800000006ff */
[----:B------:R-:W2:Y:S02]  /*6700*/  SYNCS.PHASECHK.TRANS64.TRYWAIT P0, [R2+URZ+0x60], R0 ;  /* 0x00006000020075a7 */ /* 0x000ea400080011ff */
[----:B--2---:R-:W-:Y:S05]  /*6710*/  @!P0 BRA `(.L_x_107) ;  /* 0x0000003000948947 */ /* 0x004fea0003800000 */
.L_x_106:
[----:B------:R-:W-:Y:S05]  /*6720*/  BSYNC B0 ;  /* 0x0000000000007941 */ /* 0x000fea0003800000 */
.L_x_105:
[----:B------:R-:W-:Y:S02]  /*6730*/  ISETP.NE.AND P0, PT, R67, RZ, PT ;  /* 0x000000ff4300720c */ /* 0x000fe40003f05270 */
[----:B------:R-:W-:Y:S11]  /*6740*/  IADD3 R65, PT, PT, R65, 0x1, RZ ;  /* 0x0000000141417810 */ /* 0x000ff60007ffe0ff */
[----:B------:R4:W1:Y:S04]  /*6750*/  @P0 LDS.128 R56, [R6] ;  /* 0x0000000006380984 */ /* 0x0008680000000c00 */
[----:B------:R4:W1:Y:S04]  /*6760*/  @P0 LDS.128 R60, [R5+0x10] ;  /* 0x00001000053c0984 */ /* 0x0008680000000c00 */
[----:B------:R4:W1:Y:S04]  /*6770*/  @P0 LDS.128 R68, [R4+0x20] ;  /* 0x0000200004440984 */ /* 0x0008680000000c00 */
[----:B------:R4:W1:Y:S02]  /*6780*/  @P0 LDS.128 R76, [R3+0x30] ;  /* 0x00003000034c0984 */ /* 0x0008640000000c00 */
.L_x_104:
[----:B------:R-:W-:Y:S05]  /*6790*/  BSYNC B1 ;  /* 0x0000000000017941 */ /* 0x000fea0003800000 */
.L_x_103:
[----:B--2---:R-:W-:Y:S05]  /*67a0*/  VIADD R0, R48, 0x20 ;  /* 0x0000002030007836 */ /* 0x004fea0000000000 */
[----:B------:R-:W-:Y:S04]  /*67b0*/  SHF.R.U32.HI R0, RZ, 0x15, R0 ;  /* 0x00000015ff007819 */ /* 0x000fe80000011600 */
[----:B------:R-:W-:Y:S11]  /*67c0*/  LOP3.LUT P0, RZ, R0, 0x3, R92, 0x48, !PT ;  /* 0x0000000300ff7812 */ /* 0x000ff6000780485c */
[----:B------:R-:W-:Y:S02]  /*67d0*/  @!UPT UIADD3 URZ, UPT, UPT, URZ, URZ, URZ ;  /* 0x000000fffffff290 */ /* 0x000fe4000fffe0ff */
[----:B------:R-:W-:Y:S05]  /*67e0*/  @!P0 BRA `(.L_x_108) ;  /* 0x0000000000408947 */ /* 0x000fea0003800000 */
[----:B------:R-:W2:Y:S01]  /*67f0*/  LDCU.64 UR8, c[0x4][0x70] ;  /* 0x01000e00ff0877ac */ /* 0x000ea20008000a00 */
[----:B----4-:R-:W-:Y:S01]  /*6800*/  MOV R3, 0x0 ;  /* 0x0000000000037802 */ /* 0x010fe20000000f00 */
[----:B------:R-:W-:Y:S02]  /*6810*/  HFMA2 R12, -RZ, RZ, 0, 5.9604644775390625e-08 ;  /* 0x00000001ff0c7431 */ /* 0x000fe400000001ff */
[----:B-1----:R-:W-:Y:S02]  /*6820*/  IMAD.MOV.U32 R8, RZ, RZ, 0x192 ;  /* 0x00000192ff087424 */ /* 0x002fe400078e00ff */
[----:B------:R-:W-:Y:S01]  /*6830*/  IMAD.MOV.U32 R13, RZ, RZ, RZ ;  /* 0x000000ffff0d7224 */ /* 0x000fe200078e00ff */
[----:B------:R-:W1:Y:S01]  /*6840*/  LDCU.64 UR6, c[0x4][0x78] ;  /* 0x01000f00ff0677ac */ /* 0x000e620008000a00 */
[----:B------:R-:W4:Y:S01]  /*6850*/  LDC.64 R2, c[0x4][R3] ;  /* 0x0100000003027b82 */ /* 0x000f220000000a00 */
[----:B------:R-:W5:Y:S01]  /*6860*/  LDCU.64 UR4, c[0x4][0x10] ;  /* 0x01000200ff0477ac */ /* 0x000f620008000a00 */
[----:B--2---:R-:W-:Y:S01]  /*6870*/  MOV R5, UR9 ;  /* 0x0000000900057c02 */ /* 0x004fe20008000f00 */
[----:B------:R-:W-:Y:S01]  /*6880*/  IMAD.U32 R4, RZ, RZ, UR8 ;  /* 0x00000008ff047e24 */ /* 0x000fe2000f8e00ff */
[----:B-1----:R-:W-:Y:S01]  /*6890*/  MOV R7, UR7 ;  /* 0x0000000700077c02 */ /* 0x002fe20008000f00 */
[----:B------:R-:W-:Y:S01]  /*68a0*/  IMAD.U32 R6, RZ, RZ, UR6 ;  /* 0x00000006ff067e24 */ /* 0x000fe2000f8e00ff */
[----:B-----5:R-:W-:Y:S01]  /*68b0*/  MOV R11, UR5 ;  /* 0x00000005000b7c02 */ /* 0x020fe20008000f00 */
[----:B------:R-:W-:Y:S02]  /*68c0*/  IMAD.U32 R10, RZ, RZ, UR4 ;  /* 0x00000004ff0a7e24 */ /* 0x000fe4000f8e00ff */
[----:B------:R-:W-:Y:S07]  /*68d0*/  LEPC R20, `(.L_x_108) ;  /* 0x000000001014794e */ /* 0x000fee0000000000 */
[----:B---34-:R-:W-:Y:S05]  /*68e0*/  CALL.ABS.NOINC R2 ;  /* 0x0000000002007343 */ /* 0x018fea0003c00000 */
.L_x_108:
[----:B------:R-:W-:Y:S05]  /*68f0*/  WARPSYNC.ALL ;  /* 0x0000000000007948 */ /* 0x000fea0003800000 */
[----:B------:R-:W-:Y:S01]  /*6900*/  R2UR UR4, R48 ;  /* 0x00000000300472ca */ /* 0x000fe200000e0000 */
[--C-:B-1--4-:R-:W-:Y:S01]  /*6910*/  HADD2.F32 R3, -RZ, R56.reuse.H0_H0 ;  /* 0x20000038ff037230 */ /* 0x112fe20000004100 */
[----:B------:R-:W-:Y:S01]  /*6920*/  ISETP.NE.AND P6, PT, R107, RZ, PT ;  /* 0x000000ff6b00720c */ /* 0x000fe20003fc5270 */
[--C-:B------:R-:W-:Y:S01]  /*6930*/  HADD2.F32 R51, -RZ, R57.reuse.H1_H1 ;  /* 0x30000039ff337230 */ /* 0x100fe20000004100 */
[----:B------:R-:W-:Y:S01]  /*6940*/  MOV R50, UR51 ;  /* 0x0000003300327c02 */ /* 0x000fe20008000f00 */
[----:B------:R-:W-:Y:S01]  /*6950*/  BSSY.RECONVERGENT B0, `(.L_x_109) ;  /* 0x000008c000007945 */ /* 0x000fe20003800200 */
[----:B------:R-:W-:Y:S02]  /*6960*/  MOV R72, UR37 ;  /* 0x0000002500487c02 */ /* 0x000fe40008000f00 */
[----:B------:R-:W-:Y:S05]  /*6970*/  ISETP.NE.AND P0, PT, R102, RZ, PT ;  /* 0x000000ff6600720c */ /* 0x000fea0003f05270 */
[----:B------:R-:W1:Y:S02]  /*6980*/  LDTM.x32 R4, tmem[UR4+0x20] ;  /* 0x00002004000479ee */ /* 0x000e6400082c0000 */
[----:B------:R-:W-:Y:S04]  /*6990*/  @P6 LEA R50, R50, UR48, 0x3 ;  /* 0x0000003032326c11 */ /* 0x000fe8000f8e18ff */
[----:B------:R-:W-:Y:S04]  /*69a0*/  @P6 IADD3 R50, PT, PT, R50, 0x80, RZ ;  /* 0x0000008032326810 */ /* 0x000fe80007ffe0ff */
[----:B------:R-:W-:Y:S01]  /*69b0*/  @P6 PRMT R72, R72, 0x654, R50 ;  /* 0x0000065448486816 */ /* 0x000fe20000000032 */
[----:B------:R-:W-:Y:S02]  /*69c0*/  HADD2.F32 R50, -RZ, R57.H0_H0 ;  /* 0x20000039ff327230 */ /* 0x000fe40000004100 */
[C---:B-1----:R-:W-:Y:S01]  /*69d0*/  FMUL R0, R47.reuse, R4 ;  /* 0x000000042f007220 */ /* 0x042fe20000400000 */
[----:B------:R-:W-:Y:S02]  /*69e0*/  HADD2.F32 R4, -RZ, R56.H1_H1 ;  /* 0x30000038ff047230 */ /* 0x000fe40000004100 */
[C---:B------:R-:W-:Y:S01]  /*69f0*/  FMUL R2, R47.reuse, R5 ;  /* 0x000000052f027220 */ /* 0x040fe20000400000 */
[----:B------:R-:W-:Y:S01]  /*6a00*/  FMUL R7, R47, R7 ;  /* 0x000000072f077220 */ /* 0x000fe20000400000 */
[----:B------:R-:W-:Y:S01]  /*6a10*/  FFMA R0, R49, R3, R0 ;  /* 0x0000000331007223 */ /* 0x000fe20000000000 */
[----:B------:R-:W-:Y:S01]  /*6a20*/  FMUL R3, R47, R6 ;  /* 0x000000062f037220 */ /* 0x000fe20000400000 */
[----:B------:R-:W-:Y:S01]  /*6a30*/  FFMA R2, R49, R4, R2 ;  /* 0x0000000431027223 */ /* 0x000fe20000000002 */
[C---:B------:R-:W-:Y:S01]  /*6a40*/  FMUL R4, R47.reuse, R8 ;  /* 0x000000082f047220 */ /* 0x040fe20000400000 */
[----:B------:R-:W-:Y:S01]  /*6a50*/  FMUL R8, R47, R12 ;  /* 0x0000000c2f087220 */ /* 0x000fe20000400000 */
[----:B------:R-:W-:Y:S01]  /*6a60*/  FFMA R3, R49, R50, R3 ;  /* 0x0000003231037223 */ /* 0x000fe20000000003 */
[C---:B------:R-:W-:Y:S01]  /*6a70*/  FMUL R12, R47.reuse, R16 ;  /* 0x000000102f0c7220 */ /* 0x040fe20000400000 */
[C---:B------:R-:W-:Y:S01]  /*6a80*/  FMUL R16, R47.reuse, R20 ;  /* 0x000000142f107220 */ /* 0x040fe20000400000 */
[C---:B------:R-:W-:Y:S01]  /*6a90*/  FMUL R20, R47.reuse, R24 ;  /* 0x000000182f147220 */ /* 0x040fe20000400000 */
[C---:B------:R-:W-:Y:S01]  /*6aa0*/  FMUL R24, R47.reuse, R28 ;  /* 0x0000001c2f187220 */ /* 0x040fe20000400000 */
[C---:B------:R-:W-:Y:S01]  /*6ab0*/  FMUL R28, R47.reuse, R32 ;  /* 0x000000202f1c7220 */ /* 0x040fe20000400000 */
[--C-:B------:R-:W-:Y:S01]  /*6ac0*/  HADD2.F32 R32, -RZ, R58.reuse.H0_H0 ;  /* 0x2000003aff207230 */ /* 0x100fe20000004100 */
[----:B------:R-:W-:Y:S01]  /*6ad0*/  F2FP.F16.F32.PACK_AB R52, R2, R0 ;  /* 0x000000000234723e */ /* 0x000fe200000000ff */
[----:B------:R-:W-:Y:S02]  /*6ae0*/  HADD2.F32 R0, -RZ, R58.H1_H1 ;  /* 0x3000003aff007230 */ /* 0x000fe40000004100 */
[----:B------:R-:W-:Y:S01]  /*6af0*/  FMUL R5, R47, R9 ;  /* 0x000000092f057220 */ /* 0x000fe20000400000 */
[--C-:B------:R-:W-:Y:S02]  /*6b00*/  HADD2.F32 R2, -RZ, R59.reuse.H0_H0 ;  /* 0x2000003bff027230 */ /* 0x100fe40000004100 */
[C---:B------:R-:W-:Y:S01]  /*6b10*/  FFMA R7, R49.reuse, R51, R7 ;  /* 0x0000003331077223 */ /* 0x040fe20000000007 */
[C---:B------:R-:W-:Y:S01]  /*6b20*/  FFMA R4, R49.reuse, R32, R4 ;  /* 0x0000002031047223 */ /* 0x040fe20000000004 */
[----:B------:R-:W-:Y:S02]  /*6b30*/  HADD2.F32 R32, -RZ, R59.H1_H1 ;  /* 0x3000003bff207230 */ /* 0x000fe40000004100 */
[----:B------:R-:W-:Y:S01]  /*6b40*/  FFMA R5, R49, R0, R5 ;  /* 0x0000000031057223 */ /* 0x000fe20000000005 */
[--C-:B------:R-:W-:Y:S01]  /*6b50*/  HADD2.F32 R0, -RZ, R60.reuse.H0_H0 ;  /* 0x2000003cff007230 */ /* 0x100fe20000004100 */
[----:B------:R-:W-:Y:S01]  /*6b60*/  F2FP.F16.F32.PACK_AB R53, R7, R3 ;  /* 0x000000030735723e */ /* 0x000fe200000000ff */
[----:B------:R-:W-:Y:S01]  /*6b70*/  FMUL R6, R47, R10 ;  /* 0x0000000a2f067220 */ /* 0x000fe20000400000 */
[--C-:B------:R-:W-:Y:S01]  /*6b80*/  HADD2.F32 R3, -RZ, R61.reuse.H0_H0 ;  /* 0x2000003dff037230 */ /* 0x100fe20000004100 */
[----:B------:R-:W-:Y:S01]  /*6b90*/  F2FP.F16.F32.PACK_AB R54, R5, R4 ;  /* 0x000000040536723e */ /* 0x000fe200000000ff */
[----:B------:R-:W-:Y:S01]  /*6ba0*/  FMUL R11, R47, R11 ;  /* 0x0000000b2f0b7220 */ /* 0x000fe20000400000 */
[----:B------:R-:W-:Y:S01]  /*6bb0*/  FFMA R6, R49, R2, R6 ;  /* 0x0000000231067223 */ /* 0x000fe20000000006 */
[----:B------:R-:W-:Y:S02]  /*6bc0*/  HADD2.F32 R2, -RZ, R60.H1_H1 ;  /* 0x3000003cff027230 */ /* 0x000fe40000004100 */
[----:B------:R-:W-:Y:S01]  /*6bd0*/  FMUL R9, R47, R13 ;  /* 0x0000000d2f097220 */ /* 0x000fe20000400000 */
[C---:B------:R-:W-:Y:S01]  /*6be0*/  FFMA R11, R49.reuse, R32, R11 ;  /* 0x00000020310b7223 */ /* 0x040fe2000000000b */
[----:B------:R-:W-:Y:S01]  /*6bf0*/  FFMA R8, R49, R0, R8 ;  /* 0x0000000031087223 */ /* 0x000fe20000000008 */
[C---:B------:R-:W-:Y:S01]  /*6c00*/  FMUL R10, R47.reuse, R14 ;  /* 0x0000000e2f0a7220 */ /* 0x040fe20000400000 */
[----:B------:R-:W-:Y:S02]  /*6c10*/  HADD2.F32 R0, -RZ, R61.H1_H1 ;  /* 0x3000003dff007230 */ /* 0x000fe40000004100 */
[----:B------:R-:W-:Y:S01]  /*6c20*/  FMUL R15, R47, R15 ;  /* 0x0000000f2f0f7220 */ /* 0x000fe20000400000 */
[C---:B------:R-:W-:Y:S01]  /*6c30*/  FFMA R9, R49.reuse, R2, R9 ;  /* 0x0000000231097223 */ /* 0x040fe20000000009 */
[C---:B------:R-:W-:Y:S01]  /*6c40*/  FFMA R10, R49.reuse, R3, R10 ;  /* 0x00000003310a7223 */ /* 0x040fe2000000000a */
[--C-:B------:R-:W-:Y:S02]  /*6c50*/  HADD2.F32 R2, -RZ, R62.reuse.H0_H0 ;  /* 0x2000003eff027230 */ /* 0x100fe40000004100 */
[----:B------:R-:W-:Y:S01]  /*6c60*/  FFMA R15, R49, R0, R15 ;  /* 0x00000000310f7223 */ /* 0x000fe2000000000f */
[----:B------:R-:W-:Y:S02]  /*6c70*/  HADD2.F32 R3, -RZ, R62.H1_H1 ;  /* 0x3000003eff037230 */ /* 0x000fe40000004100 */
[C---:B------:R-:W-:Y:S01]  /*6c80*/  FMUL R13, R47.reuse, R17 ;  /* 0x000000112f0d7220 */ /* 0x040fe20000400000 */
[--C-:B------:R-:W-:Y:S02]  /*6c90*/  HADD2.F32 R0, -RZ, R63.reuse.H0_H0 ;  /* 0x2000003fff007230 */ /* 0x100fe40000004100 */
[----:B------:R-:W-:Y:S01]  /*6ca0*/  FMUL R14, R47, R18 ;  /* 0x000000122f0e7220 */ /* 0x000fe20000400000 */
[C---:B------:R-:W-:Y:S01]  /*6cb0*/  FFMA R12, R49.reuse, R2, R12 ;  /* 0x00000002310c7223 */ /* 0x040fe2000000000c */
[C---:B------:R-:W-:Y:S01]  /*6cc0*/  FFMA R13, R49.reuse, R3, R13 ;  /* 0x00000003310d7223 */ /* 0x040fe2000000000d */
[----:B------:R-:W-:Y:S02]  /*6cd0*/  HADD2.F32 R2, -RZ, R63.H1_H1 ;  /* 0x3000003fff027230 */ /* 0x000fe40000004100 */
[----:B------:R-:W-:Y:S01]  /*6ce0*/  FFMA R14, R49, R0, R14 ;  /* 0x00000000310e7223 */ /* 0x000fe2000000000e */
[C---:B------:R-:W-:Y:S01]  /*6cf0*/  FMUL R19, R47.reuse, R19 ;  /* 0x000000132f137220 */ /* 0x040fe20000400000 */
[--C-:B------:R-:W-:Y:S02]  /*6d00*/  HADD2.F32 R0, -RZ, R68.reuse.H0_H0 ;  /* 0x20000044ff007230 */ /* 0x100fe40000004100 */
[----:B------:R-:W-:Y:S01]  /*6d10*/  FMUL R17, R47, R21 ;  /* 0x000000152f117220 */ /* 0x000fe20000400000 */
[--C-:B------:R-:W-:Y:S02]  /*6d20*/  HADD2.F32 R3, -RZ, R69.reuse.H0_H0 ;  /* 0x20000045ff037230 */ /* 0x100fe40000004100 */
[C---:B------:R-:W-:Y:S01]  /*6d30*/  FFMA R19, R49.reuse, R2, R19 ;  /* 0x0000000231137223 */ /* 0x040fe20000000013 */
[----:B------:R-:W-:Y:S02]  /*6d40*/  HADD2.F32 R2, -RZ, R68.H1_H1 ;  /* 0x30000044ff027230 */ /* 0x000fe40000004100 */
        /* <DEDUP_REMOVED lines=9> */
[----:B------:R-:W-:Y:S01]  /*6de0*/  FMUL R21, R47, R25 ;  /* 0x000000192f157220 */ /* 0x000fe20000400000 */
[----:B------:R-:W-:Y:S01]  /*6df0*/  F2FP.F16.F32.PACK_AB R55, R11, R6 ;  /* 0x000000060b37723e */ /* 0x000fe200000000ff */
[--C-:B------:R-:W-:Y:S02]  /*6e00*/  HADD2.F32 R3, -RZ, R71.reuse.H0_H0 ;  /* 0x20000047ff037230 */ /* 0x100fe40000004100 */
[----:B------:R-:W-:Y:S01]  /*6e10*/  FMUL R22, R47, R26 ;  /* 0x0000001a2f167220 */ /* 0x000fe20000400000 */
[C---:B------:R-:W-:Y:S01]  /*6e20*/  FFMA R20, R49.reuse, R2, R20 ;  /* 0x0000000231147223 */ /* 0x040fe20000000014 */
[C---:B------:R-:W-:Y:S01]  /*6e30*/  FFMA R21, R49.reuse, R0, R21 ;  /* 0x0000000031157223 */ /* 0x040fe20000000015 */
[----:B------:R1:W-:Y:S01]  /*6e40*/  STS.128 [R100+0x2000], R52 ;  /* 0x0020003464007388 */ /* 0x0003e20000000c00 */
[----:B------:R-:W-:Y:S02]  /*6e50*/  HADD2.F32 R0, -RZ, R71.H1_H1 ;  /* 0x30000047ff007230 */ /* 0x000fe40000004100 */
[----:B------:R-:W-:Y:S01]  /*6e60*/  FFMA R22, R49, R3, R22 ;  /* 0x0000000331167223 */ /* 0x000fe20000000016 */
[----:B------:R-:W-:Y:S01]  /*6e70*/  FMUL R27, R47, R27 ;  /* 0x0000001b2f1b7220 */ /* 0x000fe20000400000 */
[--C-:B------:R-:W-:Y:S01]  /*6e80*/  HADD2.F32 R2, -RZ, R76.reuse.H0_H0 ;  /* 0x2000004cff027230 */ /* 0x100fe20000004100 */
[----:B------:R-:W-:Y:S01]  /*6e90*/  F2FP.F16.F32.PACK_AB R8, R9, R8 ;  /* 0x000000080908723e */ /* 0x000fe200000000ff */
[----:B------:R-:W-:Y:S01]  /*6ea0*/  HADD2.F32 R3, -RZ, R76.H1_H1 ;  /* 0x3000004cff037230 */ /* 0x000fe20000004100 */
[----:B------:R-:W-:Y:S01]  /*6eb0*/  F2FP.F16.F32.PACK_AB R9, R15, R10 ;  /* 0x0000000a0f09723e */ /* 0x000fe200000000ff */
[----:B------:R-:W-:Y:S01]  /*6ec0*/  FMUL R25, R47, R29 ;  /* 0x0000001d2f197220 */ /* 0x000fe20000400000 */
[--C-:B------:R-:W-:Y:S01]  /*6ed0*/  HADD2.F32 R4, -RZ, R77.reuse.H0_H0 ;  /* 0x2000004dff047230 */ /* 0x100fe20000004100 */
[----:B------:R-:W-:Y:S01]  /*6ee0*/  F2FP.F16.F32.PACK_AB R10, R13, R12 ;  /* 0x0000000c0d0a723e */ /* 0x000fe200000000ff */
[----:B------:R-:W-:Y:S01]  /*6ef0*/  FMUL R26, R47, R30 ;  /* 0x0000001e2f1a7220 */ /* 0x000fe20000400000 */
[----:B------:R-:W-:Y:S01]  /*6f00*/  F2FP.F16.F32.PACK_AB R11, R19, R14 ;  /* 0x0000000e130b723e */ /* 0x000fe200000000ff */
[C---:B------:R-:W-:Y:S01]  /*6f10*/  FFMA R27, R49.reuse, R0, R27 ;  /* 0x00000000311b7223 */ /* 0x040fe2000000001b */
[C---:B------:R-:W-:Y:S01]  /*6f20*/  FFMA R24, R49.reuse, R2, R24 ;  /* 0x0000000231187223 */ /* 0x040fe20000000018 */
[----:B------:R-:W-:Y:S02]  /*6f30*/  HADD2.F32 R0, -RZ, R77.H1_H1 ;  /* 0x3000004dff007230 */ /* 0x000fe40000004100 */
[----:B------:R-:W-:Y:S01]  /*6f40*/  FFMA R25, R49, R3, R25 ;  /* 0x0000000331197223 */ /* 0x000fe20000000019 */
[----:B------:R1:W-:Y:S01]  /*6f50*/  STS.128 [R99+0x2010], R8 ;  /* 0x0020100863007388 */ /* 0x0003e20000000c00 */
[----:B------:R-:W-:Y:S01]  /*6f60*/  FMUL R31, R47, R31 ;  /* 0x0000001f2f1f7220 */ /* 0x000fe20000400000 */
[--C-:B------:R-:W-:Y:S02]  /*6f70*/  HADD2.F32 R2, -RZ, R78.reuse.H0_H0 ;  /* 0x2000004eff027230 */ /* 0x100fe40000004100 */
[----:B------:R-:W-:Y:S01]  /*6f80*/  FFMA R26, R49, R4, R26 ;  /* 0x00000004311a7223 */ /* 0x000fe2000000001a */
[----:B------:R-:W-:Y:S02]  /*6f90*/  HADD2.F32 R3, -RZ, R78.H1_H1 ;  /* 0x3000004eff037230 */ /* 0x000fe40000004100 */
[----:B------:R-:W-:Y:S01]  /*6fa0*/  FMUL R29, R47, R33 ;  /* 0x000000212f1d7220 */ /* 0x000fe20000400000 */
[--C-:B------:R-:W-:Y:S01]  /*6fb0*/  HADD2.F32 R4, -RZ, R79.reuse.H0_H0 ;  /* 0x2000004fff047230 */ /* 0x100fe20000004100 */
[----:B------:R-:W-:Y:S01]  /*6fc0*/  F2FP.F16.F32.PACK_AB R16, R17, R16 ;  /* 0x000000101110723e */ /* 0x000fe200000000ff */
[----:B------:R-:W-:Y:S01]  /*6fd0*/  FMUL R30, R47, R34 ;  /* 0x000000222f1e7220 */ /* 0x000fe20000400000 */
        /* <DEDUP_REMOVED lines=14> */
[----:B------:R-:W-:Y:S02]  /*70c0*/  F2FP.F16.F32.PACK_AB R27, R35, R30 ;  /* 0x0000001e231b723e */ /* 0x000fe400000000ff */
[----:B------:R-:W-:Y:S02]  /*70d0*/  LEA R0, R65, UR48, 0x3 ;  /* 0x0000003041007c11 */ /* 0x000fe4000f8e18ff */
[----:B------:R-:W-:Y:S01]  /*70e0*/  @P6 SHF.L.U32 R2, R97, 0x1f, RZ ;  /* 0x0000001f61026819 */ /* 0x000fe200000006ff */
        /* <DEDUP_REMOVED lines=9> */
[----:B------:R-:W-:Y:S02]  /*7180*/  UIADD3 UR8, UP0, UPT, UR52, 0x680, URZ ;  /* 0x0000068034087890 */ /* 0x000fe4000ff1e0ff */
[----:B------:R-:W-:Y:S02]  /*7190*/  UIADD3 UR5, UPT, UPT, UR41, 0x20, URZ ;  /* 0x0000002029057890 */ /* 0x000fe4000fffe0ff */
[----:B------:R-:W-:Y:S02]  /*71a0*/  UIADD3 UR4, UPT, UPT, UR48, 0x2200, URZ ;  /* 0x0000220030047890 */ /* 0x000fe4000fffe0ff */
[----:B------:R-:W-:Y:S01]  /*71b0*/  UIADD3.X UR9, UPT, UPT, URZ, UR53, URZ, UP0, !UPT ;  /* 0x00000035ff097290 */ /* 0x000fe200087fe4ff */
[----:B------:R-:W-:Y:S01]  /*71c0*/  UMOV UR6, UR42 ;  /* 0x0000002a00067c82 */ /* 0x000fe20008000000 */
[----:B------:R-:W-:Y:S07]  /*71d0*/  UMOV UR7, UR36 ;  /* 0x0000002400077c82 */ /* 0x000fee0008000000 */
[----:B------:R2:W-:Y:S01]  /*71e0*/  UTMASTG.3D [UR4], [UR8] ;  /* 0x00000004080073b5 */ /* 0x0005e20008010000 */
[----:B------:R0:W-:Y:S01]  /*71f0*/  UTMACMDFLUSH ;  /* 0x00000000000079b7 */ /* 0x0001e20000000000 */
[----:B--2---:R-:W-:Y:S04]  /*7200*/  DEPBAR.LE SB0, 0x1 ;  /* 0x000080400000791a */ /* 0x004fe80000000000 */
.L_x_110:
[----:B------:R-:W-:Y:S05]  /*7210*/  BSYNC.RECONVERGENT B0 ;  /* 0x0000000000007941 */ /* 0x000fea0003800200 */
.L_x_109:
[----:B------:R-:W-:Y:S01]  /*7220*/  BAR.SYNC.DEFER_BLOCKING 0x1, 0x80 ;  /* 0x0042000000007b1d */ /* 0x000fe20000010000 */
[----:B------:R-:W-:Y:S04]  /*7230*/  UIADD3 UR40, UPT, UPT, UR51, 0x1, URZ ;  /* 0x0000000133287890 */ /* 0x000fe8000fffe0ff */
[----:B------:R-:W-:Y:S04]  /*7240*/  UISETP.NE.AND UP0, UPT, UR40, 0x4, UPT ;  /* 0x000000042800788c */ /* 0x000fe8000bf05270 */
[----:B------:R-:W-:Y:S01]  /*7250*/  USEL UR40, UR40, URZ, UP0 ;  /* 0x000000ff28287287 */ /* 0x000fe20008000000 */
[----:B------:R2:W-:Y:S01]  /*7260*/  @P6 SYNCS.ARRIVE.TRANS64.RED.A1T0 RZ, [R72+URZ], RZ ;  /* 0x000000ff48ff69a7 */ /* 0x0005e200081004ff */
[----:B------:R-:W-:Y:S01]  /*7270*/  BSSY B1, `(.L_x_111) ;  /* 0x0000017000017945 */ /* 0x000fe20003800000 */
[----:B------:R-:W4:Y:S02]  /*7280*/  @P6 SYNCS.PHASECHK.TRANS64.TRYWAIT P0, [R0+URZ+0x60], R2 ;  /* 0x00006002000065a7 */ /* 0x000f2400080011ff */
[----:B----4-:R-:W-:Y:S01]  /*7290*/  @P6 SEL R66, RZ, 0x1, !P0 ;  /* 0x00000001ff426807 */ /* 0x010fe20004000000 */
[----:B--2---:R-:W-:Y:S06]  /*72a0*/  @!P6 BRA `(.L_x_112) ;  /* 0x00000000004ce947 */ /* 0x004fec0003800000 */
        /* <DEDUP_REMOVED lines=9> */
[----:B------:R-:W-:Y:S04]  /*7340*/  SHF.L.U32 R6, R97, 0x1f, RZ ;  /* 0x0000001f61067819 */ /* 0x000fe800000006ff */
[----:B------:R-:W2:Y:S02]  /*7350*/  SYNCS.PHASECHK.TRANS64.TRYWAIT P0, [R0+URZ+0x60], R6 ;  /* 0x00006006000075a7 */ /* 0x000ea400080011ff */
[----:B--2---:R-:W-:Y:S05]  /*7360*/  @!P0 BRA `(.L_x_115) ;  /* 0x0000002400948947 */ /* 0x004fea0003800000 */
.L_x_114:
[----:B------:R-:W-:Y:S05]  /*7370*/  BSYNC B0 ;  /* 0x0000000000007941 */ /* 0x000fea0003800000 */
.L_x_113:
[----:B------:R-:W-:Y:S02]  /*7380*/  ISETP.NE.AND P0, PT, R67, RZ, PT ;  /* 0x000000ff4300720c */ /* 0x000fe40003f05270 */
[----:B------:R-:W-:Y:S11]  /*7390*/  IADD3 R65, PT, PT, R65, 0x1, RZ ;  /* 0x0000000141417810 */ /* 0x000ff60007ffe0ff */
[----:B------:R4:W1:Y:S04]  /*73a0*/  @P0 LDS.128 R56, [R5] ;  /* 0x0000000005380984 */ /* 0x0008680000000c00 */
[----:B------:R4:W1:Y:S04]  /*73b0*/  @P0 LDS.128 R60, [R4+0x10] ;  /* 0x00001000043c0984 */ /* 0x0008680000000c00 */
[----:B------:R4:W1:Y:S04]  /*73c0*/  @P0 LDS.128 R68, [R3+0x20] ;  /* 0x0000200003440984 */ /* 0x0008680000000c00 */
[----:B------:R4:W1:Y:S02]  /*73d0*/  @P0 LDS.128 R76, [R2+0x30] ;  /* 0x00003000024c0984 */ /* 0x0008640000000c00 */
.L_x_112:
[----:B------:R-:W-:Y:S05]  /*73e0*/  BSYNC B1 ;  /* 0x0000000000017941 */ /* 0x000fea0003800000 */
.L_x_111:
        /* <DEDUP_REMOVED lines=21> */
.L_x_116:
        /* <DEDUP_REMOVED lines=146> */
.L_x_118:
[----:B------:R-:W-:Y:S05]  /*7e60*/  BSYNC.RECONVERGENT B0 ;  /* 0x0000000000007941 */ /* 0x000fea0003800200 */
.L_x_117:
        /* <DEDUP_REMOVED lines=21> */
.L_x_122:
[----:B------:R-:W-:Y:S05]  /*7fc0*/  BSYNC B0 ;  /* 0x0000000000007941 */ /* 0x000fea0003800000 */
.L_x_121:
[----:B------:R-:W-:Y:S11]  /*7fd0*/  ISETP.NE.AND P0, PT, R67, RZ, PT ;  /* 0x000000ff4300720c */ /* 0x000ff60003f05270 */
[----:B------:R-:W-:Y:S02]  /*7fe0*/  @!UPT UIADD3 URZ, UPT, UPT, URZ, URZ, URZ ;  /* 0x000000fffffff290 */ /* 0x000fe4000fffe0ff */
[----:B------:R4:W1:Y:S04]  /*7ff0*/  @P0 LDS.128 R56, [R4] ;  /* 0x0000000004380984 */ /* 0x0008680000000c00 */
[----:B------:R4:W1:Y:S04]  /*8000*/  @P0 LDS.128 R60, [R3+0x10] ;  /* 0x00001000033c0984 */ /* 0x0008680000000c00 */
[----:B------:R4:W1:Y:S04]  /*8010*/  @P0 LDS.128 R68, [R2+0x20] ;  /* 0x0000200002440984 */ /* 0x0008680000000c00 */
[----:B------:R4:W1:Y:S02]  /*8020*/  @P0 LDS.128 R76, [R65+0x30] ;  /* 0x00003000414c0984 */ /* 0x0008640000000c00 */
.L_x_120:
[----:B------:R-:W-:Y:S05]  /*8030*/  BSYNC B1 ;  /* 0x0000000000017941 */ /* 0x000fea0003800000 */
.L_x_119:
        /* <DEDUP_REMOVED lines=21> */
.L_x_124:
[----:B------:R-:W-:Y:S01]  /*8190*/  ISETP.NE.AND P0, PT, R102, RZ, PT ;  /* 0x000000ff6600720c */ /* 0x000fe20003f05270 */
[----:B------:R-:W-:Y:S05]  /*81a0*/  WARPSYNC.ALL ;  /* 0x0000000000007948 */ /* 0x000fea0003800000 */
[----:B------:R-:W-:Y:S01]  /*81b0*/  R2UR UR4, R48 ;  /* 0x00000000300472ca */ /* 0x000fe200000e0000 */
[--C-:B-1----:R-:W-:Y:S01]  /*81c0*/  HADD2.F32 R0, -RZ, R56.reuse.H0_H0 ;  /* 0x20000038ff007230 */ /* 0x102fe20000004100 */
[----:B------:R-:W-:Y:S01]  /*81d0*/  R2UR UR5, R64 ;  /* 0x00000000400572ca */ /* 0x000fe200000e0000 */
[----:B----4-:R-:W-:Y:S01]  /*81e0*/  HADD2.F32 R2, -RZ, R56.H1_H1 ;  /* 0x30000038ff027230 */ /* 0x010fe20000004100 */
[----:B------:R-:W-:Y:S01]  /*81f0*/  BSSY.RECONVERGENT B0, `(.L_x_125) ;  /* 0x0000089000007945 */ /* 0x000fe20003800200 */
[--C-:B------:R-:W-:Y:S02]  /*8200*/  HADD2.F32 R3, -RZ, R57.reuse.H0_H0 ;  /* 0x20000039ff037230 */ /* 0x100fe40000004100 */
[----:B------:R-:W-:Y:S02]  /*8210*/  HADD2.F32 R48, -RZ, R57.H1_H1 ;  /* 0x30000039ff307230 */ /* 0x000fe40000004100 */
[--C-:B------:R-:W-:Y:S02]  /*8220*/  HADD2.F32 R50, -RZ, R58.reuse.H0_H0 ;  /* 0x2000003aff327230 */ /* 0x100fe40000004100 */
[----:B------:R-:W-:Y:S02]  /*8230*/  HADD2.F32 R51, -RZ, R58.H1_H1 ;  /* 0x3000003aff337230 */ /* 0x000fe40000004100 */
[----:B------:R-:W1:Y:S01]  /*8240*/  LDTM.x32 R4, tmem[UR4+0x60] ;  /* 0x00006004000479ee */ /* 0x000e6200082c0000 */
[----:B------:R-:W-:Y:S01]  /*8250*/  NOP ;  /* 0x0000000000007918 */ /* 0x000fe20000000000 */
[----:B------:R-:W-:Y:S01]  /*8260*/  UIADD3 UR5, UPT, UPT, UR5, 0xf0, URZ ;  /* 0x000000f005057890 */ /* 0x000fe2000fffe0ff */
[--C-:B------:R-:W-:Y:S02]  /*8270*/  HADD2.F32 R52, -RZ, R59.reuse.H0_H0 ;  /* 0x2000003bff347230 */ /* 0x100fe40000004100 */
[----:B------:R-:W-:Y:S01]  /*8280*/  HADD2.F32 R53, -RZ, R59.H1_H1 ;  /* 0x3000003bff357230 */ /* 0x000fe20000004100 */
[----:B------:R-:W-:Y:S01]  /*8290*/  UPRMT UR5, UR37, 0x654, UR5 ;  /* 0x0000065425057896 */ /* 0x000fe20008000005 */
[--C-:B------:R-:W-:Y:S02]  /*82a0*/  HADD2.F32 R54, -RZ, R60.reuse.H0_H0 ;  /* 0x2000003cff367230 */ /* 0x100fe40000004100 */
[----:B------:R-:W-:Y:S02]  /*82b0*/  HADD2.F32 R55, -RZ, R60.H1_H1 ;  /* 0x3000003cff377230 */ /* 0x000fe40000004100 */
[--C-:B------:R-:W-:Y:S02]  /*82c0*/  HADD2.F32 R56, -RZ, R61.reuse.H0_H0 ;  /* 0x2000003dff387230 */ /* 0x100fe40000004100 */
[----:B------:R-:W-:Y:S02]  /*82d0*/  HADD2.F32 R57, -RZ, R61.H1_H1 ;  /* 0x3000003dff397230 */ /* 0x000fe40000004100 */
[----:B-1----:R-:W-:Y:S01]  /*82e0*/  SYNCS.ARRIVE.TRANS64.RED.A1T0 RZ, [UR5], RZ ;  /* 0x000000ffffff79a7 */ /* 0x002fe20008100405 */
[--C-:B------:R-:W-:Y:S02]  /*82f0*/  HADD2.F32 R58, -RZ, R62.reuse.H0_H0 ;  /* 0x2000003eff3a7230 */ /* 0x100fe40000004100 */
[----:B------:R-:W-:Y:S02]  /*8300*/  HADD2.F32 R59, -RZ, R62.H1_H1 ;  /* 0x3000003eff3b7230 */ /* 0x000fe40000004100 */
[--C-:B------:R-:W-:Y:S02]  /*8310*/  HADD2.F32 R60, -RZ, R63.reuse.H0_H0 ;  /* 0x2000003fff3c7230 */ /* 0x100fe40000004100 */
[----:B------:R-:W-:Y:S02]  /*8320*/  HADD2.F32 R61, -RZ, R63.H1_H1 ;  /* 0x3000003fff3d7230 */ /* 0x000fe40000004100 */
[C---:B------:R-:W-:Y:S01]  /*8330*/  FMUL R4, R47.reuse, R4 ;  /* 0x000000042f047220 */ /* 0x040fe20000400000 */
[C---:B------:R-:W-:Y:S01]  /*8340*/  FMUL R5, R47.reuse, R5 ;  /* 0x000000052f057220 */ /* 0x040fe20000400000 */
[C---:B------:R-:W-:Y:S01]  /*8350*/  FMUL R6, R47.reuse, R6 ;  /* 0x000000062f067220 */ /* 0x040fe20000400000 */
[----:B------:R-:W-:Y:S01]  /*8360*/  FMUL R7, R47, R7 ;  /* 0x000000072f077220 */ /* 0x000fe20000400000 */
[C---:B------:R-:W-:Y:S01]  /*8370*/  FFMA R4, R49.reuse, R0, R4 ;  /* 0x0000000031047223 */ /* 0x040fe20000000004 */
[C---:B------:R-:W-:Y:S01]  /*8380*/  FFMA R5, R49.reuse, R2, R5 ;  /* 0x0000000231057223 */ /* 0x040fe20000000005 */
[C---:B------:R-:W-:Y:S01]  /*8390*/  FFMA R6, R49.reuse, R3, R6 ;  /* 0x0000000331067223 */ /* 0x040fe20000000006 */
[----:B------:R-:W-:Y:S01]  /*83a0*/  FFMA R7, R49, R48, R7 ;  /* 0x0000003031077223 */ /* 0x000fe20000000007 */
[C---:B------:R-:W-:Y:S01]  /*83b0*/  FMUL R8, R47.reuse, R8 ;  /* 0x000000082f087220 */ /* 0x040fe20000400000 */
[----:B------:R-:W-:Y:S01]  /*83c0*/  FMUL R9, R47, R9 ;  /* 0x000000092f097220 */ /* 0x000fe20000400000 */
[----:B------:R-:W-:Y:S01]  /*83d0*/  F2FP.F16.F32.PACK_AB R4, R5, R4 ;  /* 0x000000040504723e */ /* 0x000fe200000000ff */
[----:B------:R-:W-:Y:S01]  /*83e0*/  FMUL R0, R47, R10 ;  /* 0x0000000a2f007220 */ /* 0x000fe20000400000 */
[----:B------:R-:W-:Y:S01]  /*83f0*/  F2FP.F16.F32.PACK_AB R5, R7, R6 ;  /* 0x000000060705723e */ /* 0x000fe200000000ff */
[C---:B------:R-:W-:Y:S01]  /*8400*/  FFMA R8, R49.reuse, R50, R8 ;  /* 0x0000003231087223 */ /* 0x040fe20000000008 */
[C---:B------:R-:W-:Y:S01]  /*8410*/  FFMA R9, R49.reuse, R51, R9 ;  /* 0x0000003331097223 */ /* 0x040fe20000000009 */
[----:B------:R-:W-:Y:S01]  /*8420*/  FFMA R0, R49, R52, R0 ;  /* 0x0000003431007223 */ /* 0x000fe20000000000 */
[C---:B------:R-:W-:Y:S01]  /*8430*/  FMUL R2, R47.reuse, R11 ;  /* 0x0000000b2f027220 */ /* 0x040fe20000400000 */
[C---:B------:R-:W-:Y:S01]  /*8440*/  FMUL R3, R47.reuse, R12 ;  /* 0x0000000c2f037220 */ /* 0x040fe20000400000 */
[----:B------:R-:W-:Y:S01]  /*8450*/  FMUL R10, R47, R13 ;  /* 0x0000000d2f0a7220 */ /* 0x000fe20000400000 */
[----:B------:R-:W-:Y:S01]  /*8460*/  F2FP.F16.F32.PACK_AB R6, R9, R8 ;  /* 0x000000080906723e */ /* 0x000fe200000000ff */
[C---:B------:R-:W-:Y:S01]  /*8470*/  FFMA R2, R49.reuse, R53, R2 ;  /* 0x0000003531027223 */ /* 0x040fe20000000002 */
[C---:B------:R-:W-:Y:S01]  /*8480*/  FFMA R3, R49.reuse, R54, R3 ;  /* 0x0000003631037223 */ /* 0x040fe20000000003 */
[----:B------:R-:W-:Y:S01]  /*8490*/  FFMA R10, R49, R55, R10 ;  /* 0x00000037310a7223 */ /* 0x000fe2000000000a */
[C---:B------:R-:W-:Y:S01]  /*84a0*/  FMUL R11, R47.reuse, R14 ;  /* 0x0000000e2f0b7220 */ /* 0x040fe20000400000 */
[C---:B------:R-:W-:Y:S01]  /*84b0*/  FMUL R15, R47.reuse, R15 ;  /* 0x0000000f2f0f7220 */ /* 0x040fe20000400000 */
[C---:B------:R-:W-:Y:S01]  /*84c0*/  FMUL R12, R47.reuse, R16 ;  /* 0x000000102f0c7220 */ /* 0x040fe20000400000 */
[----:B------:R-:W-:Y:S01]  /*84d0*/  FMUL R13, R47, R17 ;  /* 0x000000112f0d7220 */ /* 0x000fe20000400000 */
[----:B------:R-:W-:Y:S01]  /*84e0*/  FFMA R11, R49, R56, R11 ;  /* 0x00000038310b7223 */ /* 0x000fe2000000000b */
[----:B------:R-:W-:Y:S01]  /*84f0*/  FMUL R14, R47, R18 ;  /* 0x000000122f0e7220 */ /* 0x000fe20000400000 */
[----:B------:R-:W-:Y:S01]  /*8500*/  FFMA R15, R49, R57, R15 ;  /* 0x00000039310f7223 */ /* 0x000fe2000000000f */
[--C-:B------:R-:W-:Y:S02]  /*8510*/  HADD2.F32 R62, -RZ, R68.reuse.H0_H0 ;  /* 0x20000044ff3e7230 */ /* 0x100fe40000004100 */
[----:B------:R-:W-:Y:S01]  /*8520*/  FMUL R19, R47, R19 ;  /* 0x000000132f137220 */ /* 0x000fe20000400000 */
[----:B------:R-:W-:Y:S01]  /*8530*/  F2FP.F16.F32.PACK_AB R7, R2, R0 ;  /* 0x000000000207723e */ /* 0x000fe200000000ff */
[----:B------:R-:W-:Y:S01]  /*8540*/  FFMA R12, R49, R58, R12 ;  /* 0x0000003a310c7223 */ /* 0x000fe2000000000c */
[----:B------:R-:W-:Y:S02]  /*8550*/  HADD2.F32 R63, -RZ, R68.H1_H1 ;  /* 0x30000044ff3f7230 */ /* 0x000fe40000004100 */
[----:B------:R-:W-:Y:S01]  /*8560*/  FMUL R16, R47, R20 ;  /* 0x000000142f107220 */ /* 0x000fe20000400000 */
[----:B------:R-:W-:Y:S01]  /*8570*/  FFMA R13, R49, R59, R13 ;  /* 0x0000003b310d7223 */ /* 0x000fe2000000000d */
[----:B------:R1:W-:Y:S01]  /*8580*/  STS.128 [R100+0x6000], R4 ;  /* 0x0060000464007388 */ /* 0x0003e20000000c00 */
[--C-:B------:R-:W-:Y:S02]  /*8590*/  HADD2.F32 R64, -RZ, R69.reuse.H0_H0 ;  /* 0x20000045ff407230 */ /* 0x100fe40000004100 */
[----:B------:R-:W-:Y:S01]  /*85a0*/  FMUL R17, R47, R21 ;  /* 0x000000152f117220 */ /* 0x000fe20000400000 */
[----:B------:R-:W-:Y:S01]  /*85b0*/  FFMA R14, R49, R60, R14 ;  /* 0x0000003c310e7223 */ /* 0x000fe2000000000e */
[----:B------:R-:W-:Y:S02]  /*85c0*/  HADD2.F32 R65, -RZ, R69.H1_H1 ;  /* 0x30000045ff417230 */ /* 0x000fe40000004100 */
[----:B------:R-:W-:Y:S01]  /*85d0*/  FMUL R18, R47, R22 ;  /* 0x000000162f127220 */ /* 0x000fe20000400000 */
[----:B------:R-:W-:Y:S01]  /*85e0*/  FFMA R19, R49, R61, R19 ;  /* 0x0000003d31137223 */ /* 0x000fe20000000013 */
        /* <DEDUP_REMOVED lines=11> */
[----:B------:R-:W-:Y:S01]  /*86a0*/  F2FP.F16.F32.PACK_AB R8, R10, R3 ;  /* 0x000000030a08723e */ /* 0x000fe200000000ff */
[----:B------:R-:W-:Y:S01]  /*86b0*/  FFMA R23, R49, R65, R23 ;  /* 0x0000004131177223 */ /* 0x000fe20000000017 */
[----:B------:R-:W-:Y:S01]  /*86c0*/  F2FP.F16.F32.PACK_AB R9, R15, R11 ;  /* 0x0000000b0f09723e */ /* 0x000fe200000000ff */
[--C-:B------:R-:W-:Y:S02]  /*86d0*/  HADD2.F32 R70, -RZ, R76.reuse.H0_H0 ;  /* 0x2000004cff467230 */ /* 0x100fe40000004100 */
[----:B------:R-:W-:Y:S01]  /*86e0*/  FMUL R27, R47, R27 ;  /* 0x0000001b2f1b7220 */ /* 0x000fe20000400000 */
[----:B------:R-:W-:Y:S01]  /*86f0*/  F2FP.F16.F32.PACK_AB R10, R13, R12 ;  /* 0x0000000c0d0a723e */ /* 0x000fe200000000ff */
[----:B------:R-:W-:Y:S01]  /*8700*/  FFMA R20, R49, R66, R20 ;  /* 0x0000004231147223 */ /* 0x000fe20000000014 */
[----:B------:R-:W-:Y:S01]  /*8710*/  F2FP.F16.F32.PACK_AB R11, R19, R14 ;  /* 0x0000000e130b723e */ /* 0x000fe200000000ff */
[----:B------:R-:W-:Y:S02]  /*8720*/  HADD2.F32 R71, -RZ, R76.H1_H1 ;  /* 0x3000004cff477230 */ /* 0x000fe40000004100 */
[----:B------:R-:W-:Y:S01]  /*8730*/  FMUL R24, R47, R28 ;  /* 0x0000001c2f187220 */ /* 0x000fe20000400000 */
[----:B------:R-:W-:Y:S01]  /*8740*/  FFMA R21, R49, R67, R21 ;  /* 0x0000004331157223 */ /* 0x000fe20000000015 */
[--C-:B------:R-:W-:Y:S01]  /*8750*/  HADD2.F32 R72, -RZ, R77.reuse.H0_H0 ;  /* 0x2000004dff487230 */ /* 0x100fe20000004100 */
[----:B------:R1:W-:Y:S01]  /*8760*/  STS.128 [R99+0x6010], R8 ;  /* 0x0060100863007388 */ /* 0x0003e20000000c00 */
        /* <DEDUP_REMOVED lines=49> */
.L_x_126:
[----:B------:R-:W-:Y:S05]  /*8a80*/  BSYNC.RECONVERGENT B0 ;  /* 0x0000000000007941 */ /* 0x000fea0003800200 */
.L_x_125:
[----:B------:R-:W-:Y:S01]  /*8a90*/  BAR.SYNC.DEFER_BLOCKING 0x1, 0x80 ;  /* 0x0042000000007b1d */ /* 0x000fe20000010000 */
[----:B------:R-:W-:Y:S01]  /*8aa0*/  UISETP.NE.AND UP0, UPT, UR49, -0x4, UPT ;  /* 0xfffffffc3100788c */ /* 0x000fe2000bf05270 */
[----:B------:R-:W-:Y:S08]  /*8ab0*/  IADD3 R45, PT, PT, R45, 0x1, RZ ;  /* 0x000000012d2d7810 */ /* 0x000ff00007ffe0ff */
[----:B------:R-:W-:Y:S05]  /*8ac0*/  BRA.U !UP0, `(.L_x_127) ;  /* 0x0000000108287547 */ /* 0x000fea000b800000 */
[----:B------:R-:W-:Y:S01]  /*8ad0*/  ISETP.NE.AND P0, PT, R107, RZ, PT ;  /* 0x000000ff6b00720c */ /* 0x000fe20003f05270 */
[----:B------:R-:W-:Y:S01]  /*8ae0*/  IMAD.U32 R2, RZ, RZ, UR51 ;  /* 0x00000033ff027e24 */ /* 0x000fe2000f8e00ff */
[----:B------:R-:W-:Y:S01]  /*8af0*/  UIADD3 UR51, UPT, UPT, UR51, 0x1, URZ ;  /* 0x0000000133337890 */ /* 0x000fe2000fffe0ff */
[----:B------:R-:W-:Y:S03]  /*8b00*/  IMAD.U32 R0, RZ, RZ, UR37 ;  /* 0x00000025ff007e24 */ /* 0x000fe6000f8e00ff */
[----:B------:R-:W-:Y:S04]  /*8b10*/  UISETP.NE.AND UP0, UPT, UR51, 0x4, UPT ;  /* 0x000000043300788c */ /* 0x000fe8000bf05270 */
[----:B------:R-:W-:Y:S03]  /*8b20*/  USEL UR51, UR51, URZ, UP0 ;  /* 0x000000ff33337287 */ /* 0x000fe60008000000 */
[----:B------:R-:W-:Y:S05]  /*8b30*/  @P0 LEA R2, R2, UR48, 0x3 ;  /* 0x0000003002020c11 */ /* 0x000fea000f8e18ff */
[----:B------:R-:W-:Y:S05]  /*8b40*/  @P0 VIADD R2, R2, 0x80 ;  /* 0x0000008002020836 */ /* 0x000fea0000000000 */
[----:B------:R-:W-:Y:S04]  /*8b50*/  @P0 PRMT R0, R0, 0x654, R2 ;  /* 0x0000065400000816 */ /* 0x000fe80000000002 */
[----:B------:R2:W-:Y:S03]  /*8b60*/  @P0 SYNCS.ARRIVE.TRANS64.RED.A1T0 RZ, [R0+URZ], RZ ;  /* 0x000000ff00ff09a7 */ /* 0x0005e600081004ff */
.L_x_127:
[----:B------:R-:W-:Y:S01]  /*8b70*/  ISETP.NE.AND P2, PT, R103, RZ, PT ;  /* 0x000000ff6700720c */ /* 0x000fe20003f45270 */
[----:B------:R-:W-:Y:S01]  /*8b80*/  UIADD3 UR49, UPT, UPT, UR49, 0x4, URZ ;  /* 0x0000000431317890 */ /* 0x000fe2000fffe0ff */
[----:B------:R-:W-:Y:S01]  /*8b90*/  ISETP.NE.AND P0, PT, R105, 0x2, PT ;  /* 0x000000026900780c */ /* 0x000fe20003f05270 */
[----:B------:R-:W-:Y:S01]  /*8ba0*/  IMAD.IADD R14, R43, 0x1, R86 ;  /* 0x000000012b0e7824 */ /* 0x000fe200078e0256 */
[----:B------:R-:W-:Y:S01]  /*8bb0*/  ISETP.NE.AND P1, PT, R45, 0x4, PT ;  /* 0x000000042d00780c */ /* 0x000fe20003f25270 */
[----:B------:R-:W-:Y:S01]  /*8bc0*/  IMAD.IADD R15, R44, 0x1, R87 ;  /* 0x000000012c0f7824 */ /* 0x000fe200078e0257 */
[----:B------:R-:W-:Y:S02]  /*8bd0*/  SEL R2, RZ, 0x1, P0 ;  /* 0x00000001ff027807 */ /* 0x000fe40000000000 */
[----:B--2---:R-:W-:Y:S02]  /*8be0*/  SEL R0, RZ, 0x1, P1 ;  /* 0x00000001ff007807 */ /* 0x004fe40000800000 */
[----:B------:R-:W-:Y:S02]  /*8bf0*/  LOP3.LUT R95, R95, R2, RZ, 0x3c, !PT ;  /* 0x000000025f5f7212 */ /* 0x000fe400078e3cff */
[----:B------:R-:W-:Y:S02]  /*8c00*/  LOP3.LUT R96, R96, R0, RZ, 0x3c, !PT ;  /* 0x0000000060607212 */ /* 0x000fe400078e3cff */
[----:B------:R-:W-:Y:S02]  /*8c10*/  @P2 R2UR UR36, R94 ;  /* 0x000000005e2422ca */ /* 0x000fe400000e0000 */
[----:B------:R-:W-:Y:S02]  /*8c20*/  SEL R105, R105, RZ, P0 ;  /* 0x000000ff69697207 */ /* 0x000fe40000000000 */
[----:B------:R-:W-:Y:S01]  /*8c30*/  SEL R45, R45, RZ, P1 ;  /* 0x000000ff2d2d7207 */ /* 0x000fe20000800000 */
[----:B------:R-:W-:Y:S10]  /*8c40*/  @P2 BRA `(.L_x_128) ;  /* 0xffffffc000502947 */ /* 0x000ff4000383ffff */
[----:B------:R-:W-:-:S09]  /*8c50*/  UISETP.NE.AND UP0, UPT, UR50, URZ, UPT ;  /* 0x000000ff3200728c */ /* 0x000fd2000bf05270 */
[----:B------:R-:W-:Y:S05]  /*8c60*/  BRA.U !UP0, `(.L_x_129) ;  /* 0x0000000108487547 */ /* 0x000fea000b800000 */
[----:B------:R-:W2:Y:S02]  /*8c70*/  LDCU.64 UR4, c[0x0][0x890] ;  /* 0x00011200ff0477ac */ /* 0x000ea40008000a00 */
[----:B--2---:R-:W-:-:S04]  /*8c80*/  UISETP.NE.U32.AND UP0, UPT, UR4, URZ, UPT ;  /* 0x000000ff0400728c */ /* 0x004fc8000bf05070 */
[----:B------:R-:W-:-:S09]  /*8c90*/  UISETP.NE.AND.EX UP0, UPT, UR5, URZ, UPT, UP0 ;  /* 0x000000ff0500728c */ /* 0x000fd2000bf05300 */
[----:B------:R-:W-:Y:S05]  /*8ca0*/  BRA.U UP0, `(.L_x_130) ;  /* 0x00000001000c7547 */ /* 0x000fea000b800000 */
[----:B------:R-:W-:-:S13]  /*8cb0*/  FSETP.NEU.AND P0, PT, R49, RZ, PT ;  /* 0x000000ff3100720b */ /* 0x000fda0003f0d000 */
[----:B------:R-:W-:Y:S05]  /*8cc0*/  @!P0 EXIT ;  /* 0x000000000000894d */ /* 0x000fea0003800000 */
[----:B------:R-:W-:Y:S05]  /*8cd0*/  BRA `(.L_x_129) ;  /* 0x00000000002c7947 */ /* 0x000fea0003800000 */
.L_x_130:
[----:B------:R-:W-:Y:S01]  /*8ce0*/  ISETP.NE.AND P0, PT, R104, RZ, PT ;  /* 0x000000ff6800720c */ /* 0x000fe20003f05270 */
[----:B------:R-:W-:-:S12]  /*8cf0*/  BSSY.RECONVERGENT B0, `(.L_x_129) ;  /* 0x0000009000007945 */ /* 0x000fd80003800200 */
[----:B------:R-:W-:Y:S05]  /*8d00*/  @P0 BRA `(.L_x_131) ;  /* 0x0000000000140947 */ /* 0x000fea0003800000 */
[----:B------:R-:W2:Y:S02]  /*8d10*/  LDCU.64 UR4, c[0x0][0x888] ;  /* 0x00011100ff0477ac */ /* 0x000ea40008000a00 */
[----:B--2---:R-:W-:-:S04]  /*8d20*/  ISETP.NE.U32.AND P0, PT, RZ, UR4, PT ;  /* 0x00000004ff007c0c */ /* 0x004fc8000bf05070 */
[----:B------:R-:W-:-:S13]  /*8d30*/  ISETP.NE.AND.EX P0, PT, RZ, UR5, PT, P0 ;  /* 0x00000005ff007c0c */ /* 0x000fda000bf05300 */
[----:B------:R-:W-:Y:S05]  /*8d40*/  @!P0 EXIT ;  /* 0x000000000000894d */ /* 0x000fea0003800000 */
[----:B------:R-:W-:Y:S05]  /*8d50*/  BRA `(.L_x_132) ;  /* 0x0000000000087947 */ /* 0x000fea0003800000 */
.L_x_131:
[----:B------:R-:W-:-:S13]  /*8d60*/  FSETP.NEU.AND P0, PT, R49, RZ, PT ;  /* 0x000000ff3100720b */ /* 0x000fda0003f0d000 */
[----:B------:R-:W-:Y:S05]  /*8d70*/  @!P0 EXIT ;  /* 0x000000000000894d */ /* 0x000fea0003800000 */
.L_x_132:
[----:B------:R-:W-:Y:S05]  /*8d80*/  BSYNC.RECONVERGENT B0 ;  /* 0x0000000000007941 */ /* 0x000fea0003800200 */
.L_x_129:
[----:B------:R-:W-:Y:S01]  /*8d90*/  ULEA UR4, UR51, UR48, 0x3 ;  /* 0x0000003033047291 */ /* 0x000fe2000f8e18ff */
[----:B------:R-:W-:-:S04]  /*8da0*/  DEPBAR.LE SB0, 0x0 ;  /* 0x000080000000791a */ /* 0x000fc80000000000 */
[----:B------:R-:W-:-:S04]  /*8db0*/  UIADD3 UR4, UPT, UPT, UR4, 0x80, URZ ;  /* 0x0000008004047890 */ /* 0x000fc8000fffe0ff */
[----:B------:R-:W-:-:S09]  /*8dc0*/  UPRMT UR4, UR37, 0x654, UR4 ;  /* 0x0000065425047896 */ /* 0x000fd20008000004 */
[----:B------:R-:W-:Y:S01]  /*8dd0*/  SYNCS.ARRIVE.TRANS64.RED.A1T0 RZ, [UR4], RZ ;  /* 0x000000ffffff79a7 */ /* 0x000fe20008100404 */
[----:B------:R-:W-:Y:S05]  /*8de0*/  EXIT ;  /* 0x000000000000794d */ /* 0x000fea0003800000 */
.L_x_19:
[----:B--2---:R2:W1:Y:S02]  /*8df0*/  SYNCS.PHASECHK.TRANS64.TRYWAIT P0, [R2+URZ+0x120], R3 ;  /* 0x00012003020075a7 */ /* 0x00446400080011ff */
[----:B-1----:R-:W-:Y:S05]  /*8e00*/  @!P0 NANOSLEEP.SYNCS 0x989680 ;  /* 0x009896800000895d */ /* 0x002fea0003900000 */
[----:B------:R-:W1:Y:S02]  /*8e10*/  @!P0 SYNCS.PHASECHK.TRANS64 P0, [R2+URZ+0x120], R3 ;  /* 0x00012003020085a7 */ /* 0x000e6400080010ff */
[----:B-1----:R-:W-:Y:S05]  /*8e20*/  @!P0 BRA `(.L_x_19) ;  /* 0xfffffffc00f08947 */ /* 0x002fea000383ffff */
[----:B------:R-:W-:Y:S05]  /*8e30*/  BRA `(.L_x_133) ;  /* 0xffffff8400f87947 */ /* 0x000fea000383ffff */
.L_x_22:
[----:B-1----:R-:W-:-:S07]  /*8e40*/  MOV R2, UR33 ;  /* 0x0000002100027c02 */ /* 0x002fce0008000f00 */
.L_x_134:
[----:B-1----:R1:W2:Y:S02]  /*8e50*/  SYNCS.PHASECHK.TRANS64.TRYWAIT P0, [R2+URZ+0x30], R4 ;  /* 0x00003004020075a7 */ /* 0x0022a400080011ff */
[----:B--2---:R-:W-:Y:S05]  /*8e60*/  @!P0 NANOSLEEP.SYNCS 0x989680 ;  /* 0x009896800000895d */ /* 0x004fea0003900000 */
[----:B------:R-:W2:Y:S02]  /*8e70*/  @!P0 SYNCS.PHASECHK.TRANS64 P0, [R2+URZ+0x30], R4 ;  /* 0x00003004020085a7 */ /* 0x000ea400080010ff */
[----:B--2---:R-:W-:Y:S05]  /*8e80*/  @!P0 BRA `(.L_x_134) ;  /* 0xfffffffc00f08947 */ /* 0x004fea000383ffff */
[----:B------:R-:W-:Y:S05]  /*8e90*/  BRA `(.L_x_21) ;  /* 0xffffff8800487947 */ /* 0x000fea000383ffff */
.L_x_28:
[----:B-1----:R-:W-:-:S07]  /*8ea0*/  MOV R2, UR17 ;  /* 0x0000001100027c02 */ /* 0x002fce0008000f00 */
.L_x_135:
[----:B-1----:R1:W2:Y:S02]  /*8eb0*/  SYNCS.PHASECHK.TRANS64.TRYWAIT P0, [R2+URZ+0x30], R4 ;  /* 0x00003004020075a7 */ /* 0x0022a400080011ff */
[----:B--2---:R-:W-:Y:S05]  /*8ec0*/  @!P0 NANOSLEEP.SYNCS 0x989680 ;  /* 0x009896800000895d */ /* 0x004fea0003900000 */
[----:B------:R-:W2:Y:S02]  /*8ed0*/  @!P0 SYNCS.PHASECHK.TRANS64 P0, [R2+URZ+0x30], R4 ;  /* 0x00003004020085a7 */ /* 0x000ea400080010ff */
[----:B--2---:R-:W-:Y:S05]  /*8ee0*/  @!P0 BRA `(.L_x_135) ;  /* 0xfffffffc00f08947 */ /* 0x004fea000383ffff */
[----:B------:R-:W-:Y:S05]  /*8ef0*/  BRA `(.L_x_27) ;  /* 0xffffff8800ec7947 */ /* 0x000fea000383ffff */
.L_x_32:
[----:B-1----:R1:W2:Y:S02]  /*8f00*/  SYNCS.PHASECHK.TRANS64.TRYWAIT P0, [R2+URZ+0xb0], R3 ;  /* 0x0000b003020075a7 */ /* 0x0022a400080011ff */
[----:B--2---:R-:W-:Y:S05]  /*8f10*/  @!P0 NANOSLEEP.SYNCS 0x989680 ;  /* 0x009896800000895d */ /* 0x004fea0003900000 */
[----:B------:R-:W2:Y:S02]  /*8f20*/  @!P0 SYNCS.PHASECHK.TRANS64 P0, [R2+URZ+0xb0], R3 ;  /* 0x0000b003020085a7 */ /* 0x000ea400080010ff */
[----:B--2---:R-:W-:Y:S05]  /*8f30*/  @!P0 BRA `(.L_x_32) ;  /* 0xfffffffc00f08947 */ /* 0x004fea000383ffff */
[----:B------:R-:W-:Y:S05]  /*8f40*/  BRA `(.L_x_136) ;  /* 0xffffff8c00787947 */ /* 0x000fea000383ffff */
.L_x_36:
[----:B----4-:R-:W-:-:S07]  /*8f50*/  MOV R0, UR5 ;  /* 0x0000000500007c02 */ /* 0x010fce0008000f00 */
.L_x_137:
[----:B-1----:R1:W2:Y:S02]  /*8f60*/  SYNCS.PHASECHK.TRANS64.TRYWAIT P0, [R0+URZ], R2 ;  /* 0x00000002000075a7 */ /* 0x0022a400080011ff */
[----:B--2---:R-:W-:Y:S05]  /*8f70*/  @!P0 NANOSLEEP.SYNCS 0x989680 ;  /* 0x009896800000895d */ /* 0x004fea0003900000 */
[----:B------:R-:W2:Y:S02]  /*8f80*/  @!P0 SYNCS.PHASECHK.TRANS64 P0, [R0+URZ], R2 ;  /* 0x00000002000085a7 */ /* 0x000ea400080010ff */
[----:B--2---:R-:W-:Y:S05]  /*8f90*/  @!P0 BRA `(.L_x_137) ;  /* 0xfffffffc00f08947 */ /* 0x004fea000383ffff */
[----:B------:R-:W-:Y:S05]  /*8fa0*/  BRA `(.L_x_138) ;  /* 0xffffff9000e87947 */ /* 0x000fea000383ffff */
.L_x_37:
[----:B----4-:R-:W-:-:S07]  /*8fb0*/  MOV R0, UR5 ;  /* 0x0000000500007c02 */ /* 0x010fce0008000f00 */
.L_x_139:
[----:B-1----:R1:W2:Y:S02]  /*8fc0*/  SYNCS.PHASECHK.TRANS64.TRYWAIT P0, [R0+URZ], R3 ;  /* 0x00000003000075a7 */ /* 0x0022a400080011ff */
[----:B--2---:R-:W-:Y:S05]  /*8fd0*/  @!P0 NANOSLEEP.SYNCS 0x989680 ;  /* 0x009896800000895d */ /* 0x004fea0003900000 */
[----:B------:R-:W2:Y:S02]  /*8fe0*/  @!P0 SYNCS.PHASECHK.TRANS64 P0, [R0+URZ], R3 ;  /* 0x00000003000085a7 */ /* 0x000ea400080010ff */
[----:B--2---:R-:W-:Y:S05]  /*8ff0*/  @!P0 BRA `(.L_x_139) ;  /* 0xfffffffc00f08947 */ /* 0x004fea000383ffff */
[----:B------:R-:W-:Y:S05]  /*9000*/  BRA `(.L_x_140) ;  /* 0xffffff9000f47947 */ /* 0x000fea000383ffff */
.L_x_38:
[----:B----4-:R-:W-:-:S07]  /*9010*/  MOV R0, UR5 ;  /* 0x0000000500007c02 */ /* 0x010fce0008000f00 */
.L_x_141:
[----:B-1----:R1:W2:Y:S02]  /*9020*/  SYNCS.PHASECHK.TRANS64.TRYWAIT P0, [R0+URZ], R3 ;  /* 0x00000003000075a7 */ /* 0x0022a400080011ff */
[----:B--2---:R-:W-:Y:S05]  /*9030*/  @!P0 NANOSLEEP.SYNCS 0x989680 ;  /* 0x009896800000895d */ /* 0x004fea0003900000 */
[----:B------:R-:W2:Y:S02]  /*9040*/  @!P0 SYNCS.PHASECHK.TRANS64 P0, [R0+URZ], R3 ;  /* 0x00000003000085a7 */ /* 0x000ea400080010ff */
[----:B--2---:R-:W-:Y:S05]  /*9050*/  @!P0 BRA `(.L_x_141) ;  /* 0xfffffffc00f08947 */ /* 0x004fea000383ffff */
[----:B------:R-:W-:Y:S05]  /*9060*/  BRA `(.L_x_142) ;  /* 0xffffff9400007947 */ /* 0x000fea000383ffff */
.L_x_39:
[----:B----4-:R-:W-:-:S07]  /*9070*/  MOV R0, UR5 ;  /* 0x0000000500007c02 */ /* 0x010fce0008000f00 */
.L_x_143:
[----:B-1----:R1:W2:Y:S02]  /*9080*/  SYNCS.PHASECHK.TRANS64.TRYWAIT P0, [R0+URZ], R3 ;  /* 0x00000003000075a7 */ /* 0x0022a400080011ff */
[----:B--2---:R-:W-:Y:S05]  /*9090*/  @!P0 NANOSLEEP.SYNCS 0x989680 ;  /* 0x009896800000895d */ /* 0x004fea0003900000 */
[----:B------:R-:W2:Y:S02]  /*90a0*/  @!P0 SYNCS.PHASECHK.TRANS64 P0, [R0+URZ], R3 ;  /* 0x00000003000085a7 */ /* 0x000ea400080010ff */
[----:B--2---:R-:W-:Y:S05]  /*90b0*/  @!P0 BRA `(.L_x_143) ;  /* 0xfffffffc00f08947 */ /* 0x004fea000383ffff */
[----:B------:R-:W-:Y:S05]  /*90c0*/  BRA `(.L_x_144) ;  /* 0xffffff94000c7947 */ /* 0x000fea000383ffff */
.L_x_40:
[----:B----4-:R-:W-:-:S07]  /*90d0*/  MOV R0, UR5 ;  /* 0x0000000500007c02 */ /* 0x010fce0008000f00 */
.L_x_145:
[----:B-1----:R1:W2:Y:S02]  /*90e0*/  SYNCS.PHASECHK.TRANS64.TRYWAIT P0, [R0+URZ], R3 ;  /* 0x00000003000075a7 */ /* 0x0022a400080011ff */
[----:B--2---:R-:W-:Y:S05]  /*90f0*/  @!P0 NANOSLEEP.SYNCS 0x989680 ;  /* 0x009896800000895d */ /* 0x004fea0003900000 */
[----:B------:R-:W2:Y:S02]  /*9100*/  @!P0 SYNCS.PHASECHK.TRANS64 P0, [R0+URZ], R3 ;  /* 0x00000003000085a7 */ /* 0x000ea400080010ff */
[----:B--2---:R-:W-:Y:S05]  /*9110*/  @!P0 BRA `(.L_x_145) ;  /* 0xfffffffc00f08947 */ /* 0x004fea000383ffff */
[----:B------:R-:W-:Y:S05]  /*9120*/  BRA `(.L_x_146) ;  /* 0xffffff9400187947 */ /* 0x000fea000383ffff */
.L_x_43:
[----:B-1----:R1:W2:Y:S02]  /*9130*/  SYNCS.PHASECHK.TRANS64.TRYWAIT P0, [R0+URZ+0x110], R4 ;  /* 0x00011004000075a7 */ /* 0x0022a400080011ff */
[----:B--2---:R-:W-:Y:S05]  /*9140*/  @!P0 NANOSLEEP.SYNCS 0x989680 ;  /* 0x009896800000895d */ /* 0x004fea0003900000 */
[----:B------:R-:W2:Y:S02]  /*9150*/  @!P0 SYNCS.PHASECHK.TRANS64 P0, [R0+URZ+0x110], R4 ;  /* 0x00011004000085a7 */ /* 0x000ea400080010ff */
[----:B--2---:R-:W-:Y:S05]  /*9160*/  @!P0 BRA `(.L_x_43) ;  /* 0xfffffffc00f08947 */ /* 0x004fea000383ffff */
[----:B------:R-:W-:Y:S05]  /*9170*/  BRA `(.L_x_147) ;  /* 0xffffff9400747947 */ /* 0x000fea000383ffff */
.L_x_44:
[----:B------:R-:W-:-:S07]  /*9180*/  MOV R0, UR5 ;  /* 0x0000000500007c02 */ /* 0x000fce0008000f00 */
.L_x_148:
[----:B-1----:R1:W2:Y:S02]  /*9190*/  SYNCS.PHASECHK.TRANS64.TRYWAIT P0, [R0+URZ+0xc0], R5 ;  /* 0x0000c005000075a7 */ /* 0x0022a400080011ff */
[----:B--2---:R-:W-:Y:S05]  /*91a0*/  @!P0 NANOSLEEP.SYNCS 0x989680 ;  /* 0x009896800000895d */ /* 0x004fea0003900000 */
[----:B------:R-:W2:Y:S02]  /*91b0*/  @!P0 SYNCS.PHASECHK.TRANS64 P0, [R0+URZ+0xc0], R5 ;  /* 0x0000c005000085a7 */ /* 0x000ea400080010ff */
[----:B--2---:R-:W-:Y:S05]  /*91c0*/  @!P0 BRA `(.L_x_148) ;  /* 0xfffffffc00f08947 */ /* 0x004fea000383ffff */
[----:B------:R-:W-:Y:S05]  /*91d0*/  BRA `(.L_x_149) ;  /* 0xffffff9400847947 */ /* 0x000fea000383ffff */
.L_x_45:
[----:B-1----:R1:W2:Y:S02]  /*91e0*/  SYNCS.PHASECHK.TRANS64.TRYWAIT P1, [R0+URZ+0xb0], R4 ;  /* 0x0000b004000075a7 */ /* 0x0022a400080211ff */
[----:B--2---:R-:W-:Y:S05]  /*91f0*/  @!P1 NANOSLEEP.SYNCS 0x989680 ;  /* 0x009896800000995d */ /* 0x004fea0003900000 */
[----:B------:R-:W2:Y:S02]  /*9200*/  @!P1 SYNCS.PHASECHK.TRANS64 P1, [R0+URZ+0xb0], R4 ;  /* 0x0000b004000095a7 */ /* 0x000ea400080210ff */
[----:B--2---:R-:W-:Y:S05]  /*9210*/  @!P1 BRA `(.L_x_45) ;  /* 0xfffffffc00f09947 */ /* 0x004fea000383ffff */
[----:B------:R-:W-:Y:S05]  /*9220*/  BRA `(.L_x_150) ;  /* 0xffffff9400b47947 */ /* 0x000fea000383ffff */
.L_x_48:
[----:B------:R-:W-:-:S07]  /*9230*/  MOV R0, UR5 ;  /* 0x0000000500007c02 */ /* 0x000fce0008000f00 */
.L_x_151:
[----:B-1----:R1:W2:Y:S02]  /*9240*/  SYNCS.PHASECHK.TRANS64.TRYWAIT P0, [R0+URZ+0xc0], R2 ;  /* 0x0000c002000075a7 */ /* 0x0022a400080011ff */
[----:B--2---:R-:W-:Y:S05]  /*9250*/  @!P0 NANOSLEEP.SYNCS 0x989680 ;  /* 0x009896800000895d */ /* 0x004fea0003900000 */
[----:B------:R-:W2:Y:S02]  /*9260*/  @!P0 SYNCS.PHASECHK.TRANS64 P0, [R0+URZ+0xc0], R2 ;  /* 0x0000c002000085a7 */ /* 0x000ea400080010ff */
[----:B--2---:R-:W-:Y:S05]  /*9270*/  @!P0 BRA `(.L_x_151) ;  /* 0xfffffffc00f08947 */ /* 0x004fea000383ffff */
[----:B------:R-:W-:Y:S05]  /*9280*/  BRA `(.L_x_47) ;  /* 0xffffff9800087947 */ /* 0x000fea000383ffff */
.L_x_55:
[----:B-1----:R1:W2:Y:S02]  /*9290*/  SYNCS.PHASECHK.TRANS64.TRYWAIT P1, [R0+URZ+0xb0], R2 ;  /* 0x0000b002000075a7 */ /* 0x0022a400080211ff */
[----:B--2---:R-:W-:Y:S05]  /*92a0*/  @!P1 NANOSLEEP.SYNCS 0x989680 ;  /* 0x009896800000995d */ /* 0x004fea0003900000 */
[----:B------:R-:W2:Y:S02]  /*92b0*/  @!P1 SYNCS.PHASECHK.TRANS64 P1, [R0+URZ+0xb0], R2 ;  /* 0x0000b002000095a7 */ /* 0x000ea400080210ff */
[----:B--2---:R-:W-:Y:S05]  /*92c0*/  @!P1 BRA `(.L_x_55) ;  /* 0xfffffffc00f09947 */ /* 0x004fea000383ffff */
[----:B------:R-:W-:Y:S05]  /*92d0*/  BRA `(.L_x_152) ;  /* 0xffffff9c00787947 */ /* 0x000fea000383ffff */
.L_x_56:
[----:B------:R-:W-:-:S07]  /*92e0*/  MOV R2, UR7 ;  /* 0x0000000700027c02 */ /* 0x000fce0008000f00 */
.L_x_153:
[----:B-1----:R1:W2:Y:S02]  /*92f0*/  SYNCS.PHASECHK.TRANS64.TRYWAIT P0, [R2+URZ+0xf0], R0 ;  /* 0x0000f000020075a7 */ /* 0x0022a400080011ff */
[----:B--2---:R-:W-:Y:S05]  /*9300*/  @!P0 NANOSLEEP.SYNCS 0x989680 ;  /* 0x009896800000895d */ /* 0x004fea0003900000 */
[----:B------:R-:W2:Y:S02]  /*9310*/  @!P0 SYNCS.PHASECHK.TRANS64 P0, [R2+URZ+0xf0], R0 ;  /* 0x0000f000020085a7 */ /* 0x000ea400080010ff */
[----:B--2---:R-:W-:Y:S05]  /*9320*/  @!P0 BRA `(.L_x_153) ;  /* 0xfffffffc00f08947 */ /* 0x004fea000383ffff */
[----:B------:R-:W-:Y:S05]  /*9330*/  BRA `(.L_x_154) ;  /* 0xffffff9c00b07947 */ /* 0x000fea000383ffff */
.L_x_59:
[----:B------:R-:W-:Y:S07]  /*9340*/  MOV R0, UR6 ;  /* 0x0000000600007c02 */ /* 0x000fee0008000f00 */
.L_x_155:
[----:B-1----:R1:W2:Y:S02]  /*9350*/  SYNCS.PHASECHK.TRANS64.TRYWAIT P0, [R0+URZ], R2 ;  /* 0x00000002000075a7 */ /* 0x0022a400080011ff */
[----:B--2---:R-:W-:Y:S05]  /*9360*/  @!P0 NANOSLEEP.SYNCS 0x989680 ;  /* 0x009896800000895d */ /* 0x004fea0003900000 */
[----:B------:R-:W2:Y:S02]  /*9370*/  @!P0 SYNCS.PHASECHK.TRANS64 P0, [R0+URZ], R2 ;  /* 0x00000002000085a7 */ /* 0x000ea400080010ff */
[----:B--2---:R-:W-:Y:S05]  /*9380*/  @!P0 BRA `(.L_x_155) ;  /* 0xfffffffc00f08947 */ /* 0x004fea000383ffff */
[----:B------:R-:W-:Y:S05]  /*9390*/  BRA `(.L_x_58) ;  /* 0xffffff9c00cc7947 */ /* 0x000fea000383ffff */
.L_x_62:
[----:B------:R-:W-:-:S07]  /*93a0*/  MOV R0, UR6 ;  /* 0x0000000600007c02 */ /* 0x000fce0008000f00 */
.L_x_156:
[----:B--2---:R2:W4:Y:S02]  /*93b0*/  SYNCS.PHASECHK.TRANS64.TRYWAIT P0, [R0+URZ], R2 ;  /* 0x00000002000075a7 */ /* 0x00452400080011ff */
[----:B----4-:R-:W-:Y:S05]  /*93c0*/  @!P0 NANOSLEEP.SYNCS 0x989680 ;  /* 0x009896800000895d */ /* 0x010fea0003900000 */
[----:B------:R-:W4:Y:S02]  /*93d0*/  @!P0 SYNCS.PHASECHK.TRANS64 P0, [R0+URZ], R2 ;  /* 0x00000002000085a7 */ /* 0x000f2400080010ff */
[----:B----4-:R-:W-:Y:S05]  /*93e0*/  @!P0 BRA `(.L_x_156) ;  /* 0xfffffffc00f08947 */ /* 0x010fea000383ffff */
[----:B------:R-:W-:Y:S05]  /*93f0*/  BRA `(.L_x_157) ;  /* 0xffffffa000a87947 */ /* 0x000fea000383ffff */
.L_x_63:
[----:B------:R-:W-:-:S07]  /*9400*/  MOV R0, UR6 ;  /* 0x0000000600007c02 */ /* 0x000fce0008000f00 */
.L_x_158:
[----:B-1----:R1:W2:Y:S02]  /*9410*/  SYNCS.PHASECHK.TRANS64.TRYWAIT P0, [R0+URZ], R3 ;  /* 0x00000003000075a7 */ /* 0x0022a400080011ff */
[----:B--2---:R-:W-:Y:S05]  /*9420*/  @!P0 NANOSLEEP.SYNCS 0x989680 ;  /* 0x009896800000895d */ /* 0x004fea0003900000 */
[----:B------:R-:W2:Y:S02]  /*9430*/  @!P0 SYNCS.PHASECHK.TRANS64 P0, [R0+URZ], R3 ;  /* 0x00000003000085a7 */ /* 0x000ea400080010ff */
[----:B--2---:R-:W-:Y:S05]  /*9440*/  @!P0 BRA `(.L_x_158) ;  /* 0xfffffffc00f08947 */ /* 0x004fea000383ffff */
[----:B------:R-:W-:Y:S05]  /*9450*/  BRA `(.L_x_159) ;  /* 0xffffffa000b47947 */ /* 0x000fea000383ffff */
.L_x_64:
[----:B------:R-:W-:-:S07]  /*9460*/  MOV R0, UR6 ;  /* 0x0000000600007c02 */ /* 0x000fce0008000f00 */
.L_x_160:
[----:B-1----:R1:W2:Y:S02]  /*9470*/  SYNCS.PHASECHK.TRANS64.TRYWAIT P0, [R0+URZ], R3 ;  /* 0x00000003000075a7 */ /* 0x0022a400080011ff */
[----:B--2---:R-:W-:Y:S05]  /*9480*/  @!P0 NANOSLEEP.SYNCS 0x989680 ;  /* 0x009896800000895d */ /* 0x004fea0003900000 */
[----:B------:R-:W2:Y:S02]  /*9490*/  @!P0 SYNCS.PHASECHK.TRANS64 P0, [R0+URZ], R3 ;  /* 0x00000003000085a7 */ /* 0x000ea400080010ff */
[----:B--2---:R-:W-:Y:S05]  /*94a0*/  @!P0 BRA `(.L_x_160) ;  /* 0xfffffffc00f08947 */ /* 0x004fea000383ffff */
[----:B------:R-:W-:Y:S05]  /*94b0*/  BRA `(.L_x_161) ;  /* 0xffffffa000c07947 */ /* 0x000fea000383ffff */
.L_x_65:
[----:B-1----:R-:W-:-:S07]  /*94c0*/  MOV R0, UR7 ;  /* 0x0000000700007c02 */ /* 0x002fce0008000f00 */
.L_x_162:
[----:B-1----:R1:W2:Y:S02]  /*94d0*/  SYNCS.PHASECHK.TRANS64.TRYWAIT P0, [R0+URZ], R2 ;  /* 0x00000002000075a7 */ /* 0x0022a400080011ff */
[----:B--2---:R-:W-:Y:S05]  /*94e0*/  @!P0 NANOSLEEP.SYNCS 0x989680 ;  /* 0x009896800000895d */ /* 0x004fea0003900000 */
[----:B------:R-:W2:Y:S02]  /*94f0*/  @!P0 SYNCS.PHASECHK.TRANS64 P0, [R0+URZ], R2 ;  /* 0x00000002000085a7 */ /* 0x000ea400080010ff */
[----:B--2---:R-:W-:Y:S05]  /*9500*/  @!P0 BRA `(.L_x_162) ;  /* 0xfffffffc00f08947 */ /* 0x004fea000383ffff */
[----:B------:R-:W-:Y:S05]  /*9510*/  BRA `(.L_x_163) ;  /* 0xffffffa000cc7947 */ /* 0x000fea000383ffff */
.L_x_70:
[----:B--2---:R2:W3:Y:S02]  /*9520*/  SYNCS.PHASECHK.TRANS64.TRYWAIT P0, [R0+URZ+0xb0], R2 ;  /* 0x0000b002000075a7 */ /* 0x0044e400080011ff */
[----:B---3--:R-:W-:Y:S05]  /*9530*/  @!P0 NANOSLEEP.SYNCS 0x989680 ;  /* 0x009896800000895d */ /* 0x008fea0003900000 */
[----:B------:R-:W3:Y:S02]  /*9540*/  @!P0 SYNCS.PHASECHK.TRANS64 P0, [R0+URZ+0xb0], R2 ;  /* 0x0000b002000085a7 */ /* 0x000ee400080010ff */
[----:B---3--:R-:W-:Y:S05]  /*9550*/  @!P0 BRA `(.L_x_70) ;  /* 0xfffffffc00f08947 */ /* 0x008fea000383ffff */
[----:B------:R-:W-:Y:S05]  /*9560*/  BRA `(.L_x_164) ;  /* 0xffffffa400d87947 */ /* 0x000fea000383ffff */
.L_x_73:
[----:B------:R-:W-:Y:S07]  /*9570*/  MOV R0, UR7 ;  /* 0x0000000700007c02 */ /* 0x000fee0008000f00 */
.L_x_165:
[----:B--2---:R2:W3:Y:S02]  /*9580*/  SYNCS.PHASECHK.TRANS64.TRYWAIT P0, [R0+URZ+0xa8], R2 ;  /* 0x0000a802000075a7 */ /* 0x0044e400080011ff */
[----:B---3--:R-:W-:Y:S05]  /*9590*/  @!P0 NANOSLEEP.SYNCS 0x989680 ;  /* 0x009896800000895d */ /* 0x008fea0003900000 */
[----:B------:R-:W3:Y:S02]  /*95a0*/  @!P0 SYNCS.PHASECHK.TRANS64 P0, [R0+URZ+0xa8], R2 ;  /* 0x0000a802000085a7 */ /* 0x000ee400080010ff */
[----:B---3--:R-:W-:Y:S05]  /*95b0*/  @!P0 BRA `(.L_x_165) ;  /* 0xfffffffc00f08947 */ /* 0x008fea000383ffff */
[----:B------:R-:W-:Y:S05]  /*95c0*/  BRA `(.L_x_72) ;  /* 0xffffffa800b87947 */ /* 0x000fea000383ffff */
.L_x_76:
[----:B------:R-:W-:Y:S07]  /*95d0*/  MOV R0, UR7 ;  /* 0x0000000700007c02 */ /* 0x000fee0008000f00 */
.L_x_166:
[----:B-1----:R1:W2:Y:S02]  /*95e0*/  SYNCS.PHASECHK.TRANS64.TRYWAIT P0, [R0+URZ+0x80], R14 ;  /* 0x0000800e000075a7 */ /* 0x0022a400080011ff */
[----:B--2---:R-:W-:Y:S05]  /*95f0*/  @!P0 NANOSLEEP.SYNCS 0x989680 ;  /* 0x009896800000895d */ /* 0x004fea0003900000 */
[----:B------:R-:W2:Y:S02]  /*9600*/  @!P0 SYNCS.PHASECHK.TRANS64 P0, [R0+URZ+0x80], R14 ;  /* 0x0000800e000085a7 */ /* 0x000ea400080010ff */
[----:B--2---:R-:W-:Y:S05]  /*9610*/  @!P0 BRA `(.L_x_166) ;  /* 0xfffffffc00f08947 */ /* 0x004fea000383ffff */
[----:B------:R-:W-:Y:S05]  /*9620*/  BRA `(.L_x_167) ;  /* 0xffffffac00307947 */ /* 0x000fea000383ffff */
.L_x_77:
[----:B------:R-:W-:Y:S07]  /*9630*/  MOV R0, UR7 ;  /* 0x0000000700007c02 */ /* 0x000fee0008000f00 */
.L_x_168:
[----:B-1----:R1:W2:Y:S02]  /*9640*/  SYNCS.PHASECHK.TRANS64.TRYWAIT P0, [R0+URZ+0x88], R14 ;  /* 0x0000880e000075a7 */ /* 0x0022a400080011ff */
[----:B--2---:R-:W-:Y:S05]  /*9650*/  @!P0 NANOSLEEP.SYNCS 0x989680 ;  /* 0x009896800000895d */ /* 0x004fea0003900000 */
[----:B------:R-:W2:Y:S02]  /*9660*/  @!P0 SYNCS.PHASECHK.TRANS64 P0, [R0+URZ+0x88], R14 ;  /* 0x0000880e000085a7 */ /* 0x000ea400080010ff */
[----:B--2---:R-:W-:Y:S05]  /*9670*/  @!P0 BRA `(.L_x_168) ;  /* 0xfffffffc00f08947 */ /* 0x004fea000383ffff */
[----:B------:R-:W-:Y:S05]  /*9680*/  BRA `(.L_x_169) ;  /* 0xffffffac00687947 */ /* 0x000fea000383ffff */
.L_x_78:
[----:B------:R-:W-:Y:S07]  /*9690*/  MOV R0, UR7 ;  /* 0x0000000700007c02 */ /* 0x000fee0008000f00 */
.L_x_170:
[----:B-1----:R1:W2:Y:S02]  /*96a0*/  SYNCS.PHASECHK.TRANS64.TRYWAIT P0, [R0+URZ+0x90], R14 ;  /* 0x0000900e000075a7 */ /* 0x0022a400080011ff */
[----:B--2---:R-:W-:Y:S05]  /*96b0*/  @!P0 NANOSLEEP.SYNCS 0x989680 ;  /* 0x009896800000895d */ /* 0x004fea0003900000 */
[----:B------:R-:W2:Y:S02]  /*96c0*/  @!P0 SYNCS.PHASECHK.TRANS64 P0, [R0+URZ+0x90], R14 ;  /* 0x0000900e000085a7 */ /* 0x000ea400080010ff */
[----:B--2---:R-:W-:Y:S05]  /*96d0*/  @!P0 BRA `(.L_x_170) ;  /* 0xfffffffc00f08947 */ /* 0x004fea000383ffff */
[----:B------:R-:W-:Y:S05]  /*96e0*/  BRA `(.L_x_171) ;  /* 0xffffffac00ac7947 */ /* 0x000fea000383ffff */
.L_x_79:
[----:B------:R-:W-:Y:S07]  /*96f0*/  MOV R0, UR7 ;  /* 0x0000000700007c02 */ /* 0x000fee0008000f00 */
.L_x_172:
[----:B-1----:R1:W2:Y:S02]  /*9700*/  SYNCS.PHASECHK.TRANS64.TRYWAIT P0, [R0+URZ+0x98], R14 ;  /* 0x0000980e000075a7 */ /* 0x0022a400080011ff */
[----:B--2---:R-:W-:Y:S05]  /*9710*/  @!P0 NANOSLEEP.SYNCS 0x989680 ;  /* 0x009896800000895d */ /* 0x004fea0003900000 */
[----:B------:R-:W2:Y:S02]  /*9720*/  @!P0 SYNCS.PHASECHK.TRANS64 P0, [R0+URZ+0x98], R14 ;  /* 0x0000980e000085a7 */ /* 0x000ea400080010ff */
[----:B--2---:R-:W-:Y:S05]  /*9730*/  @!P0 BRA `(.L_x_172) ;  /* 0xfffffffc00f08947 */ /* 0x004fea000383ffff */
[----:B------:R-:W-:Y:S05]  /*9740*/  BRA `(.L_x_173) ;  /* 0xffffffb000307947 */ /* 0x000fea000383ffff */
.L_x_81:
[----:B------:R-:W-:-:S07]  /*9750*/  MOV R0, UR7 ;  /* 0x0000000700007c02 */ /* 0x000fce0008000f00 */
.L_x_174:
[----:B-1----:R1:W3:Y:S02]  /*9760*/  SYNCS.PHASECHK.TRANS64.TRYWAIT P0, [R0+URZ+0x80], R2 ;  /* 0x00008002000075a7 */ /* 0x0022e400080011ff */
[----:B---3--:R-:W-:Y:S05]  /*9770*/  @!P0 NANOSLEEP.SYNCS 0x989680 ;  /* 0x009896800000895d */ /* 0x008fea0003900000 */
[----:B------:R-:W3:Y:S02]  /*9780*/  @!P0 SYNCS.PHASECHK.TRANS64 P0, [R0+URZ+0x80], R2 ;  /* 0x00008002000085a7 */ /* 0x000ee400080010ff */
[----:B---3--:R-:W-:Y:S05]  /*9790*/  @!P0 BRA `(.L_x_174) ;  /* 0xfffffffc00f08947 */ /* 0x008fea000383ffff */
[----:B------:R-:W-:Y:S05]  /*97a0*/  BRA `(.L_x_175) ;  /* 0xffffffb000a07947 */ /* 0x000fea000383ffff */
.L_x_82:
[----:B-1----:R-:W-:-:S07]  /*97b0*/  MOV R0, UR7 ;  /* 0x0000000700007c02 */ /* 0x002fce0008000f00 */
.L_x_176:
[----:B-1----:R1:W3:Y:S02]  /*97c0*/  SYNCS.PHASECHK.TRANS64.TRYWAIT P0, [R0+URZ+0x88], R2 ;  /* 0x00008802000075a7 */ /* 0x0022e400080011ff */
[----:B---3--:R-:W-:Y:S05]  /*97d0*/  @!P0 NANOSLEEP.SYNCS 0x989680 ;  /* 0x009896800000895d */ /* 0x008fea0003900000 */
[----:B------:R-:W3:Y:S02]  /*97e0*/  @!P0 SYNCS.PHASECHK.TRANS64 P0, [R0+URZ+0x88], R2 ;  /* 0x00008802000085a7 */ /* 0x000ee400080010ff */
[----:B---3--:R-:W-:Y:S05]  /*97f0*/  @!P0 BRA `(.L_x_176) ;  /* 0xfffffffc00f08947 */ /* 0x008fea000383ffff */
[----:B------:R-:W-:Y:S05]  /*9800*/  BRA `(.L_x_177) ;  /* 0xffffffb000907947 */ /* 0x000fea000383ffff */
.L_x_83:
[----:B-1----:R-:W-:-:S07]  /*9810*/  MOV R0, UR7 ;  /* 0x0000000700007c02 */ /* 0x002fce0008000f00 */
.L_x_178:
[----:B-1----:R1:W3:Y:S02]  /*9820*/  SYNCS.PHASECHK.TRANS64.TRYWAIT P0, [R0+URZ+0x90], R2 ;  /* 0x00009002000075a7 */ /* 0x0022e400080011ff */
[----:B---3--:R-:W-:Y:S05]  /*9830*/  @!P0 NANOSLEEP.SYNCS 0x989680 ;  /* 0x009896800000895d */ /* 0x008fea0003900000 */
[----:B------:R-:W3:Y:S02]  /*9840*/  @!P0 SYNCS.PHASECHK.TRANS64 P0, [R0+URZ+0x90], R2 ;  /* 0x00009002000085a7 */ /* 0x000ee400080010ff */
[----:B---3--:R-:W-:Y:S05]  /*9850*/  @!P0 BRA `(.L_x_178) ;  /* 0xfffffffc00f08947 */ /* 0x008fea000383ffff */
[----:B------:R-:W-:Y:S05]  /*9860*/  BRA `(.L_x_179) ;  /* 0xffffffb000807947 */ /* 0x000fea000383ffff */
.L_x_85:
[----:B--2---:R2:W4:Y:S02]  /*9870*/  SYNCS.PHASECHK.TRANS64.TRYWAIT P0, [R0+URZ+0xb0], R2 ;  /* 0x0000b002000075a7 */ /* 0x00452400080011ff */
[----:B----4-:R-:W-:Y:S05]  /*9880*/  @!P0 NANOSLEEP.SYNCS 0x989680 ;  /* 0x009896800000895d */ /* 0x010fea0003900000 */
[----:B------:R-:W4:Y:S02]  /*9890*/  @!P0 SYNCS.PHASECHK.TRANS64 P0, [R0+URZ+0xb0], R2 ;  /* 0x0000b002000085a7 */ /* 0x000f2400080010ff */
[----:B----4-:R-:W-:Y:S05]  /*98a0*/  @!P0 BRA `(.L_x_85) ;  /* 0xfffffffc00f08947 */ /* 0x010fea000383ffff */
[----:B------:R-:W-:Y:S05]  /*98b0*/  BRA `(.L_x_180) ;  /* 0xffffffb400487947 */ /* 0x000fea000383ffff */
.L_x_96:
[----:B-1----:R-:W-:Y:S04]  /*98c0*/  MOV R2, UR48 ;  /* 0x0000003000027c02 */ /* 0x002fe80008000f00 */
[----:B------:R1:W3:Y:S03]  /*98d0*/  SYNCS.PHASECHK.TRANS64.TRYWAIT P1, [R2+URZ+0x60], R3 ;  /* 0x00006003020075a7 */ /* 0x0002e600080211ff */
[----:B---3--:R-:W-:Y:S05]  /*98e0*/  @!P1 NANOSLEEP.SYNCS 0x989680 ;  /* 0x009896800000995d */ /* 0x008fea0003900000 */
[----:B------:R-:W3:Y:S02]  /*98f0*/  @!P1 SYNCS.PHASECHK.TRANS64 P1, [R2+URZ+0x60], R3 ;  /* 0x00006003020095a7 */ /* 0x000ee400080210ff */
[----:B---3--:R-:W-:Y:S05]  /*9900*/  @!P1 BRA `(.L_x_96) ;  /* 0xfffffffc00ec9947 */ /* 0x008fea000383ffff */
[----:B------:R-:W-:Y:S05]  /*9910*/  BRA `(.L_x_95) ;  /* 0xffffffc000547947 */ /* 0x000fea000383ffff */
.L_x_98:
[----:B-1----:R1:W4:Y:S02]  /*9920*/  SYNCS.PHASECHK.TRANS64.TRYWAIT P0, [R64+URZ+0xd0], R0 ;  /* 0x0000d000400075a7 */ /* 0x00232400080011ff */
[----:B----4-:R-:W-:Y:S05]  /*9930*/  @!P0 NANOSLEEP.SYNCS 0x989680 ;  /* 0x009896800000895d */ /* 0x010fea0003900000 */
[----:B------:R-:W4:Y:S02]  /*9940*/  @!P0 SYNCS.PHASECHK.TRANS64 P0, [R64+URZ+0xd0], R0 ;  /* 0x0000d000400085a7 */ /* 0x000f2400080010ff */
[----:B----4-:R-:W-:Y:S05]  /*9950*/  @!P0 BRA `(.L_x_98) ;  /* 0xfffffffc00f08947 */ /* 0x010fea000383ffff */
[----:B------:R-:W-:Y:S05]  /*9960*/  BRA `(.L_x_97) ;  /* 0xffffffc0007c7947 */ /* 0x000fea000383ffff */
.L_x_107:
[----:B--2---:R2:W4:Y:S02]  /*9970*/  SYNCS.PHASECHK.TRANS64.TRYWAIT P0, [R2+URZ+0x60], R0 ;  /* 0x00006000020075a7 */ /* 0x00452400080011ff */
[----:B----4-:R-:W-:Y:S05]  /*9980*/  @!P0 NANOSLEEP.SYNCS 0x989680 ;  /* 0x009896800000895d */ /* 0x010fea0003900000 */
[----:B------:R-:W4:Y:S02]  /*9990*/  @!P0 SYNCS.PHASECHK.TRANS64 P0, [R2+URZ+0x60], R0 ;  /* 0x00006000020085a7 */ /* 0x000f2400080010ff */
[----:B----4-:R-:W-:Y:S05]  /*99a0*/  @!P0 BRA `(.L_x_107) ;  /* 0xfffffffc00f08947 */ /* 0x010fea000383ffff */
[----:B------:R-:W-:Y:S05]  /*99b0*/  BRA `(.L_x_106) ;  /* 0xffffffcc00587947 */ /* 0x000fea000383ffff */
.L_x_115:
[----:B--2---:R2:W4:Y:S02]  /*99c0*/  SYNCS.PHASECHK.TRANS64.TRYWAIT P0, [R0+URZ+0x60], R6 ;  /* 0x00006006000075a7 */ /* 0x00452400080011ff */
[----:B----4-:R-:W-:Y:S05]  /*99d0*/  @!P0 NANOSLEEP.SYNCS 0x989680 ;  /* 0x009896800000895d */ /* 0x010fea0003900000 */
[----:B------:R-:W4:Y:S02]  /*99e0*/  @!P0 SYNCS.PHASECHK.TRANS64 P0, [R0+URZ+0x60], R6 ;  /* 0x00006006000085a7 */ /* 0x000f2400080010ff */
[----:B----4-:R-:W-:Y:S05]  /*99f0*/  @!P0 BRA `(.L_x_115) ;  /* 0xfffffffc00f08947 */ /* 0x010fea000383ffff */
[----:B------:R-:W-:Y:S05]  /*9a00*/  BRA `(.L_x_114) ;  /* 0xffffffd800587947 */ /* 0x000fea000383ffff */
.L_x_123:
[----:B--2---:R2:W4:Y:S02]  /*9a10*/  SYNCS.PHASECHK.TRANS64.TRYWAIT P0, [R0+URZ+0x60], R5 ;  /* 0x00006005000075a7 */ /* 0x00452400080011ff */
[----:B----4-:R-:W-:Y:S05]  /*9a20*/  @!P0 NANOSLEEP.SYNCS 0x989680 ;  /* 0x009896800000895d */ /* 0x010fea0003900000 */
[----:B------:R-:W4:Y:S02]  /*9a30*/  @!P0 SYNCS.PHASECHK.TRANS64 P0, [R0+URZ+0x60], R5 ;  /* 0x00006005000085a7 */ /* 0x000f2400080010ff */
[----:B----4-:R-:W-:Y:S05]  /*9a40*/  @!P0 BRA `(.L_x_123) ;  /* 0xfffffffc00f08947 */ /* 0x010fea000383ffff */
[----:B------:R-:W-:Y:S05]  /*9a50*/  BRA `(.L_x_122) ;  /* 0xffffffe400587947 */ /* 0x000fea000383ffff */
        .weak           $__internal_0_$__cuda_sm10x_tcgen05_guardrail_trap_col_being_dealloced_not_returned_by_alloc
        .type           $__internal_0_$__cuda_sm10x_tcgen05_guardrail_trap_col_being_dealloced_not_returned_by_alloc,@function
        .size           $__internal_0_$__cuda_sm10x_tcgen05_guardrail_trap_col_being_dealloced_not_returned_by_alloc,($__internal_1_$__cuda_sm10x_tcgen05_guardrail_trap_phase_invalid_during_alloc - $__internal_0_$__cuda_sm10x_tcgen05_guardrail_trap_col_being_dealloced_not_returned_by_alloc)
$__internal_0_$__cuda_sm10x_tcgen05_guardrail_trap_col_being_dealloced_not_returned_by_alloc:
[----:B------:R-:W-:Y:S05]  /*9a60*/  BPT.TRAP 0x1 ;  /* 0x000000040000795c */ /* 0x000fea0000300000 */
[----:B------:R-:W-:-:S04]  /*9a70*/  HFMA2 R3, -RZ, RZ, 0, 0 ;  /* 0x00000000ff037431 */ /* 0x000fc800000001ff */
[----:B------:R-:W-:Y:S05]  /*9a80*/  RET.REL.NODEC R2 `(_ZN7cutlass13device_kernelINS_4gemm6kernel13GemmUniversalIN4cute5tupleIJiiiiEEENS1_10collective13CollectiveMmaINS1_35MainloopSm100TmaUmmaWarpSpecializedILi6ELi2ELi4ENS5_IJNS4_1CILi1EEESB_SB_EEEEENS5_IJNSA_ILi128EEESE_NSA_ILi64EEEEEENS_6half_tENS5_IJlSB_lEEESH_SI_NS4_8TiledMMAINS4_8MMA_AtomIJNS4_20SM100_MMA_F16BF16_SSISH_SH_fLi128ELi128ELNS4_4UMMA5MajorE0ELSN_0ELNSM_7ScaleInE0ELSO_0EEEEEENS4_6LayoutISC_NS5_IJNSA_ILi0EEESS_SS_EEEEENS5_IJNS4_10UnderscoreESV_SV_EEEEENS4_13SM90_TMA_LOADENS4_14ComposedLayoutINS4_7SwizzleILi3ELi4ELi3EEENS4_18smem_ptr_flag_bitsILi16EEENSR_INS5_IJNSA_ILi8EEESF_EEENS5_IJSF_SB_EEEEEEEvNS4_8identityESY_S18_vS19_EENS_8epilogue10collective18CollectiveEpilogueINS1B_23Sm100TmaWarpSpecializedILi4ELi2ELi32ELb1ELb0EEEJSG_NS5_IJNSR_ISE_SB_EENSR_INSA_ILi32EEESB_EEEEESH_SI_SH_SI_NS1B_6fusion15FusionCallbacksIS1F_NS1K_17LinearCombinationISH_fSH_fLNS_15FloatRoundStyleE2EEESG_S1J_JEEENS4_5SM1004TMEM4LOAD26SM100_TMEM_LOAD_32dp32b32xESY_NSZ_INS10_ILi2ELi4ELi3EEES13_NSR_INS5_IJS14_S1H_EEENS5_IJS1H_SB_EEEEEEENS4_39AutoVectorizingCopyWithAssumedAlignmentILi128EEENS4_14SM90_TMA_STOREES1Y_S20_S20_EEEvvEEEEvNT_6ParamsE) ;  /* 0xffffff64025c7950 */ /* 0x000fea0003c3ffff */
        .weak           $__internal_1_$__cuda_sm10x_tcgen05_guardrail_trap_phase_invalid_during_alloc
        .type           $__internal_1_$__cuda_sm10x_tcgen05_guardrail_trap_phase_invalid_during_alloc,@function
        .size           $__internal_1_$__cuda_sm10x_tcgen05_guardrail_trap_phase_invalid_during_alloc,($__internal_2_$__cuda_sm10x_tcgen05_guardrail_trap_unallocated_columns_being_dealloced - $__internal_1_$__cuda_sm10x_tcgen05_guardrail_trap_phase_invalid_during_alloc)
$__internal_1_$__cuda_sm10x_tcgen05_guardrail_trap_phase_invalid_during_alloc:
[----:B------:R-:W-:Y:S05]  /*9a90*/  BPT.TRAP 0x1 ;  /* 0x000000040000795c */ /* 0x000fea0000300000 */
[----:B------:R-:W-:-:S04]  /*9aa0*/  MOV R3, 0x0 ;  /* 0x0000000000037802 */ /* 0x000fc80000000f00 */
[----:B------:R-:W-:Y:S05]  /*9ab0*/  RET.REL.NODEC R2 `(_ZN7cutlass13device_kernelINS_4gemm6kernel13GemmUniversalIN4cute5tupleIJiiiiEEENS1_10collective13CollectiveMmaINS1_35MainloopSm100TmaUmmaWarpSpecializedILi6ELi2ELi4ENS5_IJNS4_1CILi1EEESB_SB_EEEEENS5_IJNSA_ILi128EEESE_NSA_ILi64EEEEEENS_6half_tENS5_IJlSB_lEEESH_SI_NS4_8TiledMMAINS4_8MMA_AtomIJNS4_20SM100_MMA_F16BF16_SSISH_SH_fLi128ELi128ELNS4_4UMMA5MajorE0ELSN_0ELNSM_7ScaleInE0ELSO_0EEEEEENS4_6LayoutISC_NS5_IJNSA_ILi0EEESS_SS_EEEEENS5_IJNS4_10UnderscoreESV_SV_EEEEENS4_13SM90_TMA_LOADENS4_14ComposedLayoutINS4_7SwizzleILi3ELi4ELi3EEENS4_18smem_ptr_flag_bitsILi16EEENSR_INS5_IJNSA_ILi8EEESF_EEENS5_IJSF_SB_EEEEEEEvNS4_8identityESY_S18_vS19_EENS_8epilogue10collective18CollectiveEpilogueINS1B_23Sm100TmaWarpSpecializedILi4ELi2ELi32ELb1ELb0EEEJSG_NS5_IJNSR_ISE_SB_EENSR_INSA_ILi32EEESB_EEEEESH_SI_SH_SI_NS1B_6fusion15FusionCallbacksIS1F_NS1K_17LinearCombinationISH_fSH_fLNS_15FloatRoundStyleE2EEESG_S1J_JEEENS4_5SM1004TMEM4LOAD26SM100_TMEM_LOAD_32dp32b32xESY_NSZ_INS10_ILi2ELi4ELi3EEES13_NSR_INS5_IJS14_S1H_EEENS5_IJS1H_SB_EEEEEEENS4_39AutoVectorizingCopyWithAssumedAlignmentILi128EEENS4_14SM90_TMA_STOREES1Y_S20_S20_EEEvvEEEEvNT_6ParamsE) ;  /* 0xffffff6402507950 */ /* 0x000fea0003c3ffff */
        .weak           $__internal_2_$__cuda_sm10x_tcgen05_guardrail_trap_unallocated_columns_being_dealloced
        .type           $__internal_2_$__cuda_sm10x_tcgen05_guardrail_trap_unallocated_columns_being_dealloced,@function
        .size           $__internal_2_$__cuda_sm10x_tcgen05_guardrail_trap_unallocated_columns_being_dealloced,(.L_x_182 - $__internal_2_$__cuda_sm10x_tcgen05_guardrail_trap_unallocated_columns_being_dealloced)
$__internal_2_$__cuda_sm10x_tcgen05_guardrail_trap_unallocated_columns_being_dealloced:
[----:B------:R-:W-:Y:S05]  /*9ac0*/  BPT.TRAP 0x1 ;  /* 0x000000040000795c */ /* 0x000fea0000300000 */
[----:B------:R-:W-:-:S04]  /*9ad0*/  HFMA2 R3, -RZ, RZ, 0, 0 ;  /* 0x00000000ff037431 */ /* 0x000fc800000001ff */
[----:B------:R-:W-:Y:S05]  /*9ae0*/  RET.REL.NODEC R2 `(_ZN7cutlass13device_kernelINS_4gemm6kernel13GemmUniversalIN4cute5tupleIJiiiiEEENS1_10collective13CollectiveMmaINS1_35MainloopSm100TmaUmmaWarpSpecializedILi6ELi2ELi4ENS5_IJNS4_1CILi1EEESB_SB_EEEEENS5_IJNSA_ILi128EEESE_NSA_ILi64EEEEEENS_6half_tENS5_IJlSB_lEEESH_SI_NS4_8TiledMMAINS4_8MMA_AtomIJNS4_20SM100_MMA_F16BF16_SSISH_SH_fLi128ELi128ELNS4_4UMMA5MajorE0ELSN_0ELNSM_7ScaleInE0ELSO_0EEEEEENS4_6LayoutISC_NS5_IJNSA_ILi0EEESS_SS_EEEEENS5_IJNS4_10UnderscoreESV_SV_EEEEENS4_13SM90_TMA_LOADENS4_14ComposedLayoutINS4_7SwizzleILi3ELi4ELi3EEENS4_18smem_ptr_flag_bitsILi16EEENSR_INS5_IJNSA_ILi8EEESF_EEENS5_IJSF_SB_EEEEEEEvNS4_8identityESY_S18_vS19_EENS_8epilogue10collective18CollectiveEpilogueINS1B_23Sm100TmaWarpSpecializedILi4ELi2ELi32ELb1ELb0EEEJSG_NS5_IJNSR_ISE_SB_EENSR_INSA_ILi32EEESB_EEEEESH_SI_SH_SI_NS1B_6fusion15FusionCallbacksIS1F_NS1K_17LinearCombinationISH_fSH_fLNS_15FloatRoundStyleE2EEESG_S1J_JEEENS4_5SM1004TMEM4LOAD26SM100_TMEM_LOAD_32dp32b32xESY_NSZ_INS10_ILi2ELi4ELi3EEES13_NSR_INS5_IJS14_S1H_EEENS5_IJS1H_SB_EEEEEEENS4_39AutoVectorizingCopyWithAssumedAlignmentILi128EEENS4_14SM90_TMA_STOREES1Y_S20_S20_EEEvvEEEEvNT_6ParamsE) ;  /* 0xffffff6402447950 */ /* 0x000fea0003c3ffff */
.L_x_181:
[----:B------:R-:W-:-:S00]  /*9af0*/  BRA `(.L_x_181) ;  /* 0xfffffffc00fc7947 */ /* 0x000fc0000383ffff */
[----:B------:R-:W-:-:S00]  /*9b00*/  NOP ;  /* 0x0000000000007918 */ /* 0x000fc00000000000 */
[----:B------:R-:W-:-:S00]  /*9b10*/  NOP ;  /* 0x0000000000007918 */ /* 0x000fc00000000000 */
[----:B------:R-:W-:-:S00]  /*9b20*/  NOP ;  /* 0x0000000000007918 */ /* 0x000fc00000000000 */
[----:B------:R-:W-:-:S00]  /*9b30*/  NOP ;  /* 0x0000000000007918 */ /* 0x000fc00000000000 */
[----:B------:R-:W-:-:S00]  /*9b40*/  NOP ;  /* 0x0000000000007918 */ /* 0x000fc00000000000 */
[----:B------:R-:W-:-:S00]  /*9b50*/  NOP ;  /* 0x0000000000007918 */ /* 0x000fc00000000000 */
[----:B------:R-:W-:-:S00]  /*9b60*/  NOP ;  /* 0x0000000000007918 */ /* 0x000fc00000000000 */
[----:B------:R-:W-:-:S00]  /*9b70*/  NOP ;  /* 0x0000000000007918 */ /* 0x000fc00000000000 */
.L_x_182:


//--------------------- .nv.global.init           --------------------------
	.section	.nv.global.init,"aw",@progbits
.nv.global.init:
	.type		$str$27,@object
	.size		$str$27,($str$28 - $str$27)
$str$27:
        /*0000*/ 	.byte	0x28, 0x61, 0x64, 0x64, 0x72, 0x65, 0x73, 0x73, 0x20, 0x26, 0x20, 0x6d, 0x61, 0x73, 0x6b, 0x29
        /*0010*/ 	.byte	0x20, 0x3d, 0x3d, 0x20, 0x30, 0x00
	.type		$str$28,@object
	.size		$str$28,($str$26 - $str$28)
$str$28:
        /*0016*/ 	.byte	0x2f, 0x74, 0x6d, 0x70, 0x2f, 0x63, 0x75, 0x74, 0x6c, 0x61, 0x73, 0x73, 0x5f, 0x73, 0x77, 0x65
        /*0026*/ 	.byte	0x65, 0x70, 0x5f, 0x73, 0x72, 0x63, 0x2f, 0x69, 0x6e, 0x63, 0x6c, 0x75, 0x64, 0x65, 0x2f, 0x63
        /*0036*/ 	.byte	0x75, 0x74, 0x65, 0x2f, 0x70, 0x6f, 0x69, 0x6e, 0x74, 0x65, 0x72, 0x5f, 0x66, 0x6c, 0x61, 0x67
        /*0046*/ 	.byte	0x67, 0x65, 0x64, 0x2e, 0x68, 0x70, 0x70, 0x00
	.type		$str$26,@object
	.size		$str$26,($str$25 - $str$26)
$str$26:
        /*004e*/ 	.byte	0x2f, 0x74, 0x6d, 0x70, 0x2f, 0x63, 0x75, 0x74, 0x6c, 0x61, 0x73, 0x73, 0x5f, 0x73, 0x77, 0x65
        /*005e*/ 	.byte	0x65, 0x70, 0x5f, 0x73, 0x72, 0x63, 0x2f, 0x69, 0x6e, 0x63, 0x6c, 0x75, 0x64, 0x65, 0x2f, 0x63
        /*006e*/ 	.byte	0x75, 0x74, 0x65, 0x2f, 0x61, 0x74, 0x6f, 0x6d, 0x2f, 0x63, 0x6f, 0x70, 0x79, 0x5f, 0x74, 0x72
        /*007e*/ 	.byte	0x61, 0x69, 0x74, 0x73, 0x5f, 0x73, 0x6d, 0x31, 0x30, 0x30, 0x2e, 0x68, 0x70, 0x70, 0x00
	.type		$str$25,@object
	.size		$str$25,(__unnamed_1 - $str$25)
$str$25:
        /*008d*/ 	.byte	0x28, 0x28, 0x75, 0x69, 0x6e, 0x74, 0x33, 0x32, 0x5f, 0x74, 0x28, 0x74, 0x68, 0x72, 0x65, 0x61
        /*009d*/ 	.byte	0x64, 0x49, 0x64, 0x78, 0x2e, 0x78, 0x29, 0x20, 0x2f, 0x20, 0x33, 0x32, 0x29, 0x20, 0x25, 0x20
        /*00ad*/ 	.byte	0x34, 0x29, 0x20, 0x3d, 0x3d, 0x20, 0x28, 0x28, 0x28, 0x74, 0x6d, 0x65, 0x6d, 0x5f, 0x61, 0x64
        /*00bd*/ 	.byte	0x64, 0x72, 0x20, 0x3e, 0x3e, 0x20, 0x31, 0x36, 0x29, 0x20, 0x2f, 0x20, 0x33, 0x32, 0x29, 0x20
        /*00cd*/ 	.byte	0x25, 0x20, 0x34, 0x29, 0x00
	.type		__unnamed_1,@object
	.size		__unnamed_1,(__unnamed_2 - __unnamed_1)
__unnamed_1:
        /*00d2*/ 	.byte	0x61, 0x75, 0x74, 0x6f, 0x20, 0x63, 0x75, 0x74, 0x65, 0x3a, 0x3a, 0x61, 0x73, 0x5f, 0x70, 0x6f
        /* <DEDUP_REMOVED lines=24> */
        /*0262*/ 	.byte	0x3e, 0x3e, 0x3e, 0x3e, 0x5d, 0x00
	.type		__unnamed_2,@object
	.size		__unnamed_2,(.L_2 - __unnamed_2)
__unnamed_2:
        /* <DEDUP_REMOVED lines=42> */
        /*0508*/ 	.byte	0x3e, 0x3e, 0x5d, 0x00
.L_2:


//--------------------- .nv.shared._ZN7cutlass13device_kernelINS_4gemm6kernel13GemmUniversalIN4cute5tupleIJiiiiEEENS1_10collective13CollectiveMmaINS1_35MainloopSm100TmaUmmaWarpSpecializedILi6ELi2ELi4ENS5_IJNS4_1CILi1EEESB_SB_EEEEENS5_IJNSA_ILi128EEESE_NSA_ILi64EEEEEENS_6half_tENS5_IJlSB_lEEESH_SI_NS4_8TiledMMAINS4_8MMA_AtomIJNS4_20SM100_MMA_F16BF16_SSISH_SH_fLi128ELi128ELNS4_4UMMA5MajorE0ELSN_0ELNSM_7ScaleInE0ELSO_0EEEEEENS4_6LayoutISC_NS5_IJNSA_ILi0EEESS_SS_EEEEENS5_IJNS4_10UnderscoreESV_SV_EEEEENS4_13SM90_TMA_LOADENS4_14ComposedLayoutINS4_7SwizzleILi3ELi4ELi3EEENS4_18smem_ptr_flag_bitsILi16EEENSR_INS5_IJNSA_ILi8EEESF_EEENS5_IJSF_SB_EEEEEEEvNS4_8identityESY_S18_vS19_EENS_8epilogue10collective18CollectiveEpilogueINS1B_23Sm100TmaWarpSpecializedILi4ELi2ELi32ELb1ELb0EEEJSG_NS5_IJNSR_ISE_SB_EENSR_INSA_ILi32EEESB_EEEEESH_SI_SH_SI_NS1B_6fusion15FusionCallbacksIS1F_NS1K_17LinearCombinationISH_fSH_fLNS_15FloatRoundStyleE2EEESG_S1J_JEEENS4_5SM1004TMEM4LOAD26SM100_TMEM_LOAD_32dp32b32xESY_NSZ_INS10_ILi2ELi4ELi3EEES13_NSR_INS5_IJS14_S1H_EEENS5_IJS1H_SB_EEEEEEENS4_39AutoVectorizingCopyWithAssumedAlignmentILi128EEENS4_14SM90_TMA_STOREES1Y_S20_S20_EEEvvEEEEvNT_6ParamsE --------------------------
	.section	.nv.shared._ZN7cutlass13device_kernelINS_4gemm6kernel13GemmUniversalIN4cute5tupleIJiiiiEEENS1_10collective13CollectiveMmaINS1_35MainloopSm100TmaUmmaWarpSpecializedILi6ELi2ELi4ENS5_IJNS4_1CILi1EEESB_SB_EEEEENS5_IJNSA_ILi128EEESE_NSA_ILi64EEEEEENS_6half_tENS5_IJlSB_lEEESH_SI_NS4_8TiledMMAINS4_8MMA_AtomIJNS4_20SM100_MMA_F16BF16_SSISH_SH_fLi128ELi128ELNS4_4UMMA5MajorE0ELSN_0ELNSM_7ScaleInE0ELSO_0EEEEEENS4_6LayoutISC_NS5_IJNSA_ILi0EEESS_SS_EEEEENS5_IJNS4_10UnderscoreESV_SV_EEEEENS4_13SM90_TMA_LOADENS4_14ComposedLayoutINS4_7SwizzleILi3ELi4ELi3EEENS4_18smem_ptr_flag_bitsILi16EEENSR_INS5_IJNSA_ILi8EEESF_EEENS5_IJSF_SB_EEEEEEEvNS4_8identityESY_S18_vS19_EENS_8epilogue10collective18CollectiveEpilogueINS1B_23Sm100TmaWarpSpecializedILi4ELi2ELi32ELb1ELb0EEEJSG_NS5_IJNSR_ISE_SB_EENSR_INSA_ILi32EEESB_EEEEESH_SI_SH_SI_NS1B_6fusion15FusionCallbacksIS1F_NS1K_17LinearCombinationISH_fSH_fLNS_15FloatRoundStyleE2EEESG_S1J_JEEENS4_5SM1004TMEM4LOAD26SM100_TMEM_LOAD_32dp32b32xESY_NSZ_INS10_ILi2ELi4ELi3EEES13_NSR_INS5_IJS14_S1H_EEENS5_IJS1H_SB_EEEEEEENS4_39AutoVectorizingCopyWithAssumedAlignmentILi128EEENS4_14SM90_TMA_STOREES1Y_S20_S20_EEEvvEEEEvNT_6ParamsE,"aw",@nobits
	.sectionflags	@""
	.align	16
	.zero		1024


//--------------------- .nv.shared.reserved.0     --------------------------
	.section	.nv.shared.reserved.0,"aw",@nobits
	.weak		__nv_reservedSMEM_offset_0_alias
	.size		__nv_reservedSMEM_offset_0_alias, 0, 64
	.other		__nv_reservedSMEM_offset_0_alias,@"STO_CUDA_RESERVED_SHARED STV_DEFAULT"
__nv_reservedSMEM_offset_0_alias:
	.zero		0
.nv.shared.reserved.0:
	.zero		64
	.weak		__nv_reservedSMEM_tcgen05_partition
	.type		__nv_reservedSMEM_tcgen05_partition,@object
	.size		__nv_reservedSMEM_tcgen05_partition,(.L_0 - __nv_reservedSMEM_tcgen05_partition)
__nv_reservedSMEM_tcgen05_partition:
	.zero		32
.L_0:


//--------------------- .nv.global                --------------------------
	.section	.nv.global,"aw",@nobits
.nv.global:
	.type		_ZN40_INTERNAL_14bfaddd_4_k_cu_59439969_212344cute1_E,@object
	.size		_ZN40_INTERNAL_14bfaddd_4_k_cu_59439969_212344cute1_E,(_ZN40_INTERNAL_14bfaddd_4_k_cu_59439969_212344cuda3std3__45__cpo6cbeginE - _ZN40_INTERNAL_14bfaddd_4_k_cu_59439969_212344cute1_E)
_ZN40_INTERNAL_14bfaddd_4_k_cu_59439969_212344cute1_E:
	.zero		1
	.type		_ZN40_INTERNAL_14bfaddd_4_k_cu_59439969_212344cuda3std3__45__cpo6cbeginE,@object
	.size		_ZN40_INTERNAL_14bfaddd_4_k_cu_59439969_212344cuda3std3__45__cpo6cbeginE,(_ZN40_INTERNAL_14bfaddd_4_k_cu_59439969_212344cuda3std3__48in_placeE - _ZN40_INTERNAL_14bfaddd_4_k_cu_59439969_212344cuda3std3__45__cpo6cbeginE)
_ZN40_INTERNAL_14bfaddd_4_k_cu_59439969_212344cuda3std3__45__cpo6cbeginE:
	.zero		1
	.type		_ZN40_INTERNAL_14bfaddd_4_k_cu_59439969_212344cuda3std3__48in_placeE,@object
	.size		_ZN40_INTERNAL_14bfaddd_4_k_cu_59439969_212344cuda3std3__48in_placeE,(_ZN40_INTERNAL_14bfaddd_4_k_cu_59439969_212344cuda3std6ranges3__45__cpo9iter_moveE - _ZN40_INTERNAL_14bfaddd_4_k_cu_59439969_212344cuda3std3__48in_placeE)
_ZN40_INTERNAL_14bfaddd_4_k_cu_59439969_212344cuda3std3__48in_placeE:
	.zero		1
	.type		_ZN40_INTERNAL_14bfaddd_4_k_cu_59439969_212344cuda3std6ranges3__45__cpo9iter_moveE,@object
	.size		_ZN40_INTERNAL_14bfaddd_4_k_cu_59439969_212344cuda3std6ranges3__45__cpo9iter_moveE,(_ZN40_INTERNAL_14bfaddd_4_k_cu_59439969_212344cuda3std3__45__cpo5beginE - _ZN40_INTERNAL_14bfaddd_4_k_cu_59439969_212344cuda3std6ranges3__45__cpo9iter_moveE)
_ZN40_INTERNAL_14bfaddd_4_k_cu_59439969_212344cuda3std6ranges3__45__cpo9iter_moveE:
	.zero		1
	.type		_ZN40_INTERNAL_14bfaddd_4_k_cu_59439969_212344cuda3std3__45__cpo5beginE,@object
	.size		_ZN40_INTERNAL_14bfaddd_4_k_cu_59439969_212344cuda3std3__45__cpo5beginE,(_ZN40_INTERNAL_14bfaddd_4_k_cu_59439969_212344cuda3std3__442_GLOBAL__N__14bfaddd_4_k_cu_59439969_212346ignoreE - _ZN40_INTERNAL_14bfaddd_4_k_cu_59439969_212344cuda3std3__45__cpo5beginE)
_ZN40_INTERNAL_14bfaddd_4_k_cu_59439969_212344cuda3std3__45__cpo5beginE:
	.zero		1
	.type		_ZN40_INTERNAL_14bfaddd_4_k_cu_59439969_212344cuda3std3__442_GLOBAL__N__14bfaddd_4_k_cu_59439969_212346ignoreE,@object
	.size		_ZN40_INTERNAL_14bfaddd_4_k_cu_59439969_212344cuda3std3__442_GLOBAL__N__14bfaddd_4_k_cu_59439969_212346ignoreE,(_ZN40_INTERNAL_14bfaddd_4_k_cu_59439969_212344cute7productE - _ZN40_INTERNAL_14bfaddd_4_k_cu_59439969_212344cuda3std3__442_GLOBAL__N__14bfaddd_4_k_cu_59439969_212346ignoreE)
_ZN40_INTERNAL_14bfaddd_4_k_cu_59439969_212344cuda3std3__442_GLOBAL__N__14bfaddd_4_k_cu_59439969_212346ignoreE:
	.zero		1
	.type		_ZN40_INTERNAL_14bfaddd_4_k_cu_59439969_212344cute7productE,@object
	.size		_ZN40_INTERNAL_14bfaddd_4_k_cu_59439969_212344cute7productE,(_ZN40_INTERNAL_14bfaddd_4_k_cu_59439969_212344cuda3std3__45__cpo3endE - _ZN40_INTERNAL_14bfaddd_4_k_cu_59439969_212344cute7productE)
_ZN40_INTERNAL_14bfaddd_4_k_cu_59439969_212344cute7productE:
	.zero		1
	.type		_ZN40_INTERNAL_14bfaddd_4_k_cu_59439969_212344cuda3std3__45__cpo3endE,@object
	.size		_ZN40_INTERNAL_14bfaddd_4_k_cu_59439969_212344cuda3std3__45__cpo3endE,(_ZN40_INTERNAL_14bfaddd_4_k_cu_59439969_212344cuda3std3__419piecewise_constructE - _ZN40_INTERNAL_14bfaddd_4_k_cu_59439969_212344cuda3std3__45__cpo3endE)
_ZN40_INTERNAL_14bfaddd_4_k_cu_59439969_212344cuda3std3__45__cpo3endE:
	.zero		1
	.type		_ZN40_INTERNAL_14bfaddd_4_k_cu_59439969_212344cuda3std3__419piecewise_constructE,@object
	.size		_ZN40_INTERNAL_14bfaddd_4_k_cu_59439969_212344cuda3std3__419piecewise_constructE,(_ZN40_INTERNAL_14bfaddd_4_k_cu_59439969_212344cuda3std3__45__cpo4cendE - _ZN40_INTERNAL_14bfaddd_4_k_cu_59439969_212344cuda3std3__419piecewise_constructE)
_ZN40_INTERNAL_14bfaddd_4_k_cu_59439969_212344cuda3std3__419piecewise_constructE:
	.zero		1
	.type		_ZN40_INTERNAL_14bfaddd_4_k_cu_59439969_212344cuda3std3__45__cpo4cendE,@object
	.size		_ZN40_INTERNAL_14bfaddd_4_k_cu_59439969_212344cuda3std3__45__cpo4cendE,(_ZN40_INTERNAL_14bfaddd_4_k_cu_59439969_212344cuda3std6ranges3__45__cpo4swapE - _ZN40_INTERNAL_14bfaddd_4_k_cu_59439969_212344cuda3std3__45__cpo4cendE)
_ZN40_INTERNAL_14bfaddd_4_k_cu_59439969_212344cuda3std3__45__cpo4cendE:
	.zero		1
	.type		_ZN40_INTERNAL_14bfaddd_4_k_cu_59439969_212344cuda3std6ranges3__45__cpo4swapE,@object
	.size		_ZN40_INTERNAL_14bfaddd_4_k_cu_59439969_212344cuda3std6ranges3__45__cpo4swapE,(.L_10 - _ZN40_INTERNAL_14bfaddd_4_k_cu_59439969_212344cuda3std6ranges3__45__cpo4swapE)
_ZN40_INTERNAL_14bfaddd_4_k_cu_59439969_212344cuda3std6ranges3__45__cpo4swapE:
	.zero		1
.L_10:


//--------------------- .nv.constant0._ZN7cutlass13device_kernelINS_4gemm6kernel13GemmUniversalIN4cute5tupleIJiiiiEEENS1_10collective13CollectiveMmaINS1_35MainloopSm100TmaUmmaWarpSpecializedILi6ELi2ELi4ENS5_IJNS4_1CILi1EEESB_SB_EEEEENS5_IJNSA_ILi128EEESE_NSA_ILi64EEEEEENS_6half_tENS5_IJlSB_lEEESH_SI_NS4_8TiledMMAINS4_8MMA_AtomIJNS4_20SM100_MMA_F16BF16_SSISH_SH_fLi128ELi128ELNS4_4UMMA5MajorE0ELSN_0ELNSM_7ScaleInE0ELSO_0EEEEEENS4_6LayoutISC_NS5_IJNSA_ILi0EEESS_SS_EEEEENS5_IJNS4_10UnderscoreESV_SV_EEEEENS4_13SM90_TMA_LOADENS4_14ComposedLayoutINS4_7SwizzleILi3ELi4ELi3EEENS4_18smem_ptr_flag_bitsILi16EEENSR_INS5_IJNSA_ILi8EEESF_EEENS5_IJSF_SB_EEEEEEEvNS4_8identityESY_S18_vS19_EENS_8epilogue10collective18CollectiveEpilogueINS1B_23Sm100TmaWarpSpecializedILi4ELi2ELi32ELb1ELb0EEEJSG_NS5_IJNSR_ISE_SB_EENSR_INSA_ILi32EEESB_EEEEESH_SI_SH_SI_NS1B_6fusion15FusionCallbacksIS1F_NS1K_17LinearCombinationISH_fSH_fLNS_15FloatRoundStyleE2EEESG_S1J_JEEENS4_5SM1004TMEM4LOAD26SM100_TMEM_LOAD_32dp32b32xESY_NSZ_INS10_ILi2ELi4ELi3EEES13_NSR_INS5_IJS14_S1H_EEENS5_IJS1H_SB_EEEEEEENS4_39AutoVectorizingCopyWithAssumedAlignmentILi128EEENS4_14SM90_TMA_STOREES1Y_S20_S20_EEEvvEEEEvNT_6ParamsE --------------------------
	.section	.nv.constant0._ZN7cutlass13device_kernelINS_4gemm6kernel13GemmUniversalIN4cute5tupleIJiiiiEEENS1_10collective13CollectiveMmaINS1_35MainloopSm100TmaUmmaWarpSpecializedILi6ELi2ELi4ENS5_IJNS4_1CILi1EEESB_SB_EEEEENS5_IJNSA_ILi128EEESE_NSA_ILi64EEEEEENS_6half_tENS5_IJlSB_lEEESH_SI_NS4_8TiledMMAINS4_8MMA_AtomIJNS4_20SM100_MMA_F16BF16_SSISH_SH_fLi128ELi128ELNS4_4UMMA5MajorE0ELSN_0ELNSM_7ScaleInE0ELSO_0EEEEEENS4_6LayoutISC_NS5_IJNSA_ILi0EEESS_SS_EEEEENS5_IJNS4_10UnderscoreESV_SV_EEEEENS4_13SM90_TMA_LOADENS4_14ComposedLayoutINS4_7SwizzleILi3ELi4ELi3EEENS4_18smem_ptr_flag_bitsILi16EEENSR_INS5_IJNSA_ILi8EEESF_EEENS5_IJSF_SB_EEEEEEEvNS4_8identityESY_S18_vS19_EENS_8epilogue10collective18CollectiveEpilogueINS1B_23Sm100TmaWarpSpecializedILi4ELi2ELi32ELb1ELb0EEEJSG_NS5_IJNSR_ISE_SB_EENSR_INSA_ILi32EEESB_EEEEESH_SI_SH_SI_NS1B_6fusion15FusionCallbacksIS1F_NS1K_17LinearCombinationISH_fSH_fLNS_15FloatRoundStyleE2EEESG_S1J_JEEENS4_5SM1004TMEM4LOAD26SM100_TMEM_LOAD_32dp32b32xESY_NSZ_INS10_ILi2ELi4ELi3EEES13_NSR_INS5_IJS14_S1H_EEENS5_IJS1H_SB_EEEEEEENS4_39AutoVectorizingCopyWithAssumedAlignmentILi128EEENS4_14SM90_TMA_STOREES1Y_S20_S20_EEEvvEEEEvNT_6ParamsE,"a",@progbits
	.sectionflags	@""
	.align	4
.nv.constant0._ZN7cutlass13device_kernelINS_4gemm6kernel13GemmUniversalIN4cute5tupleIJiiiiEEENS1_10collective13CollectiveMmaINS1_35MainloopSm100TmaUmmaWarpSpecializedILi6ELi2ELi4ENS5_IJNS4_1CILi1EEESB_SB_EEEEENS5_IJNSA_ILi128EEESE_NSA_ILi64EEEEEENS_6half_tENS5_IJlSB_lEEESH_SI_NS4_8TiledMMAINS4_8MMA_AtomIJNS4_20SM100_MMA_F16BF16_SSISH_SH_fLi128ELi128ELNS4_4UMMA5MajorE0ELSN_0ELNSM_7ScaleInE0ELSO_0EEEEEENS4_6LayoutISC_NS5_IJNSA_ILi0EEESS_SS_EEEEENS5_IJNS4_10UnderscoreESV_SV_EEEEENS4_13SM90_TMA_LOADENS4_14ComposedLayoutINS4_7SwizzleILi3ELi4ELi3EEENS4_18smem_ptr_flag_bitsILi16EEENSR_INS5_IJNSA_ILi8EEESF_EEENS5_IJSF_SB_EEEEEEEvNS4_8identityESY_S18_vS19_EENS_8epilogue10collective18CollectiveEpilogueINS1B_23Sm100TmaWarpSpecializedILi4ELi2ELi32ELb1ELb0EEEJSG_NS5_IJNSR_ISE_SB_EENSR_INSA_ILi32EEESB_EEEEESH_SI_SH_SI_NS1B_6fusion15FusionCallbacksIS1F_NS1K_17LinearCombinationISH_fSH_fLNS_15FloatRoundStyleE2EEESG_S1J_JEEENS4_5SM1004TMEM4LOAD26SM100_TMEM_LOAD_32dp32b32xESY_NSZ_INS10_ILi2ELi4ELi3EEES13_NSR_INS5_IJS14_S1H_EEENS5_IJS1H_SB_EEEEEEENS4_39AutoVectorizingCopyWithAssumedAlignmentILi128EEENS4_14SM90_TMA_STOREES1Y_S20_S20_EEEvvEEEEvNT_6ParamsE:
	.zero		2944


//--------------------- SYMBOLS --------------------------

	.type		.nv.reservedSmem.offset0,@object
	.size		.nv.reservedSmem.offset0,0x4
	.type		.nv.reservedSmem.cap,@object
	.size		.nv.reservedSmem.cap,0x4
	.type		__assertfail,@function
